	.target	sm_90a

	.elftype	@"ET_EXEC"


//--------------------- .note.nv.tkinfo           --------------------------
	.section	.note.nv.tkinfo,"",@"SHT_NOTE"
	.sectionflags	@"SHF_NOTE_NV_TKINFO"
	.tkinfo
        /*0018*/ 	.word	0x00000002
        /*0030*/ 	.string	""
        /*0030*/ 	.string	"ptxas"
        /*0030*/ 	.string	"Cuda compilation tools, release 13.0, V13.0.88"
        /*0030*/ 	.string	"Build cuda_13.0.r13.0/compiler.36424714_0"
        /*0030*/ 	.string	"-arch sm_90a -m 64 "



//--------------------- .note.nv.cuinfo           --------------------------
	.section	.note.nv.cuinfo,"",@"SHT_NOTE"
	.sectionflags	@"SHF_NOTE_NV_CUINFO"
        /*0018*/ 	.short	0x0002
        /*001a*/ 	.short	0x005a
        /*001c*/ 	.short	0x0082
	.zero		2


//--------------------- .nv.info                  --------------------------
	.section	.nv.info,"",@"SHT_CUDA_INFO"
	.align	4


	//----- nvinfo : EIATTR_REGCOUNT
	.align		4
        /*0000*/ 	.byte	0x04, 0x2f
        /*0002*/ 	.short	(.L_15 - .L_14)
	.align		4
.L_14:
        /*0004*/ 	.word	index@(_ZN7cutlass13device_kernelINS_4gemm6kernel13GemmUniversalIN4cute5tupleIJiiiiEEENS1_10collective13CollectiveMmaINS1_34MainloopSm90TmaGmmaWarpSpecializedILi7ENS5_IJNS4_1CILi1EEESB_SB_EEENS1_35KernelTmaWarpSpecializedCooperativeEEENS5_IJNSA_ILi384EEENSA_ILi128EEENSA_ILi32EEEEEENS_6half_tENS5_IJlSB_lEEESJ_SK_NS4_8TiledMMAINS4_8MMA_AtomIJNS4_4SM904GMMA26MMA_64x128x16_F32F16F16_SSILNSO_5MajorE0ELSQ_0ELNSO_7ScaleInE1ELSR_1EEEEEENS4_6LayoutINS5_IJNSA_ILi2EEESB_SB_EEENS5_IJSB_NSA_ILi0EEESX_EEEEENS5_IJNS4_10UnderscoreES10_S10_EEEEENS4_13SM90_TMA_LOADENS4_14ComposedLayoutINS4_7SwizzleILi2ELi4ELi3EEENS4_18smem_ptr_flag_bitsILi16EEENSU_INS5_IJNSA_ILi8EEESH_EEENS5_IJSH_SB_EEEEEEEvNS4_8identityES13_S1D_vS1E_EENS_8epilogue10collective6detail29Sm90TmaWarpSpecializedAdapterINS1H_15DefaultEpilogueISJ_SK_SK_NS1G_6thread17LinearCombinationISJ_Li1EffLNS1L_9ScaleType4KindE0ELNS_15FloatRoundStyleE2ESJ_EENS1_15EpilogueDefaultEEEEEvvEEEEvNT_6ParamsE)
        /*0008*/ 	.word	0x000000a8


	//----- nvinfo : EIATTR_FRAME_SIZE
	.align		4
.L_15:
        /*000c*/ 	.byte	0x04, 0x11
        /*000e*/ 	.short	(.L_17 - .L_16)
	.align		4
.L_16:
        /*0010*/ 	.word	index@(_ZN7cutlass13device_kernelINS_4gemm6kernel13GemmUniversalIN4cute5tupleIJiiiiEEENS1_10collective13CollectiveMmaINS1_34MainloopSm90TmaGmmaWarpSpecializedILi7ENS5_IJNS4_1CILi1EEESB_SB_EEENS1_35KernelTmaWarpSpecializedCooperativeEEENS5_IJNSA_ILi384EEENSA_ILi128EEENSA_ILi32EEEEEENS_6half_tENS5_IJlSB_lEEESJ_SK_NS4_8TiledMMAINS4_8MMA_AtomIJNS4_4SM904GMMA26MMA_64x128x16_F32F16F16_SSILNSO_5MajorE0ELSQ_0ELNSO_7ScaleInE1ELSR_1EEEEEENS4_6LayoutINS5_IJNSA_ILi2EEESB_SB_EEENS5_IJSB_NSA_ILi0EEESX_EEEEENS5_IJNS4_10UnderscoreES10_S10_EEEEENS4_13SM90_TMA_LOADENS4_14ComposedLayoutINS4_7SwizzleILi2ELi4ELi3EEENS4_18smem_ptr_flag_bitsILi16EEENSU_INS5_IJNSA_ILi8EEESH_EEENS5_IJSH_SB_EEEEEEEvNS4_8identityES13_S1D_vS1E_EENS_8epilogue10collective6detail29Sm90TmaWarpSpecializedAdapterINS1H_15DefaultEpilogueISJ_SK_SK_NS1G_6thread17LinearCombinationISJ_Li1EffLNS1L_9ScaleType4KindE0ELNS_15FloatRoundStyleE2ESJ_EENS1_15EpilogueDefaultEEEEEvvEEEEvNT_6ParamsE)
        /*0014*/ 	.word	0x00000000


	//----- nvinfo : EIATTR_MIN_STACK_SIZE
	.align		4
.L_17:
        /*0018*/ 	.byte	0x04, 0x12
        /*001a*/ 	.short	(.L_19 - .L_18)
	.align		4
.L_18:
        /*001c*/ 	.word	index@(_ZN7cutlass13device_kernelINS_4gemm6kernel13GemmUniversalIN4cute5tupleIJiiiiEEENS1_10collective13CollectiveMmaINS1_34MainloopSm90TmaGmmaWarpSpecializedILi7ENS5_IJNS4_1CILi1EEESB_SB_EEENS1_35KernelTmaWarpSpecializedCooperativeEEENS5_IJNSA_ILi384EEENSA_ILi128EEENSA_ILi32EEEEEENS_6half_tENS5_IJlSB_lEEESJ_SK_NS4_8TiledMMAINS4_8MMA_AtomIJNS4_4SM904GMMA26MMA_64x128x16_F32F16F16_SSILNSO_5MajorE0ELSQ_0ELNSO_7ScaleInE1ELSR_1EEEEEENS4_6LayoutINS5_IJNSA_ILi2EEESB_SB_EEENS5_IJSB_NSA_ILi0EEESX_EEEEENS5_IJNS4_10UnderscoreES10_S10_EEEEENS4_13SM90_TMA_LOADENS4_14ComposedLayoutINS4_7SwizzleILi2ELi4ELi3EEENS4_18smem_ptr_flag_bitsILi16EEENSU_INS5_IJNSA_ILi8EEESH_EEENS5_IJSH_SB_EEEEEEEvNS4_8identityES13_S1D_vS1E_EENS_8epilogue10collective6detail29Sm90TmaWarpSpecializedAdapterINS1H_15DefaultEpilogueISJ_SK_SK_NS1G_6thread17LinearCombinationISJ_Li1EffLNS1L_9ScaleType4KindE0ELNS_15FloatRoundStyleE2ESJ_EENS1_15EpilogueDefaultEEEEEvvEEEEvNT_6ParamsE)
        /*0020*/ 	.word	0x00000000
.L_19:


//--------------------- .nv.compat                --------------------------
	.section	.nv.compat,"",@"SHT_CUDA_COMPAT_INFO"
	.align	4
        /*0000*/ 	.byte	0x02, 0x09, 0x01, 0x00, 0x02, 0x02, 0x04, 0x00, 0x02, 0x05, 0x05, 0x00, 0x03, 0x07, 0x01, 0x01
        /*0010*/ 	.byte	0x02, 0x03, 0x01, 0x00, 0x02, 0x06, 0x01, 0x00, 0x04, 0x0b, 0x08, 0x00, 0x00, 0x00, 0x00, 0x00
        /*0020*/ 	.byte	0x00, 0x00, 0x00, 0x00


//--------------------- .nv.info._ZN7cutlass13device_kernelINS_4gemm6kernel13GemmUniversalIN4cute5tupleIJiiiiEEENS1_10collective13CollectiveMmaINS1_34MainloopSm90TmaGmmaWarpSpecializedILi7ENS5_IJNS4_1CILi1EEESB_SB_EEENS1_35KernelTmaWarpSpecializedCooperativeEEENS5_IJNSA_ILi384EEENSA_ILi128EEENSA_ILi32EEEEEENS_6half_tENS5_IJlSB_lEEESJ_SK_NS4_8TiledMMAINS4_8MMA_AtomIJNS4_4SM904GMMA26MMA_64x128x16_F32F16F16_SSILNSO_5MajorE0ELSQ_0ELNSO_7ScaleInE1ELSR_1EEEEEENS4_6LayoutINS5_IJNSA_ILi2EEESB_SB_EEENS5_IJSB_NSA_ILi0EEESX_EEEEENS5_IJNS4_10UnderscoreES10_S10_EEEEENS4_13SM90_TMA_LOADENS4_14ComposedLayoutINS4_7SwizzleILi2ELi4ELi3EEENS4_18smem_ptr_flag_bitsILi16EEENSU_INS5_IJNSA_ILi8EEESH_EEENS5_IJSH_SB_EEEEEEEvNS4_8identityES13_S1D_vS1E_EENS_8epilogue10collective6detail29Sm90TmaWarpSpecializedAdapterINS1H_15DefaultEpilogueISJ_SK_SK_NS1G_6thread17LinearCombinationISJ_Li1EffLNS1L_9ScaleType4KindE0ELNS_15FloatRoundStyleE2ESJ_EENS1_15EpilogueDefaultEEEEEvvEEEEvNT_6ParamsE --------------------------
	.section	.nv.info._ZN7cutlass13device_kernelINS_4gemm6kernel13GemmUniversalIN4cute5tupleIJiiiiEEENS1_10collective13CollectiveMmaINS1_34MainloopSm90TmaGmmaWarpSpecializedILi7ENS5_IJNS4_1CILi1EEESB_SB_EEENS1_35KernelTmaWarpSpecializedCooperativeEEENS5_IJNSA_ILi384EEENSA_ILi128EEENSA_ILi32EEEEEENS_6half_tENS5_IJlSB_lEEESJ_SK_NS4_8TiledMMAINS4_8MMA_AtomIJNS4_4SM904GMMA26MMA_64x128x16_F32F16F16_SSILNSO_5MajorE0ELSQ_0ELNSO_7ScaleInE1ELSR_1EEEEEENS4_6LayoutINS5_IJNSA_ILi2EEESB_SB_EEENS5_IJSB_NSA_ILi0EEESX_EEEEENS5_IJNS4_10UnderscoreES10_S10_EEEEENS4_13SM90_TMA_LOADENS4_14ComposedLayoutINS4_7SwizzleILi2ELi4ELi3EEENS4_18smem_ptr_flag_bitsILi16EEENSU_INS5_IJNSA_ILi8EEESH_EEENS5_IJSH_SB_EEEEEEEvNS4_8identityES13_S1D_vS1E_EENS_8epilogue10collective6detail29Sm90TmaWarpSpecializedAdapterINS1H_15DefaultEpilogueISJ_SK_SK_NS1G_6thread17LinearCombinationISJ_Li1EffLNS1L_9ScaleType4KindE0ELNS_15FloatRoundStyleE2ESJ_EENS1_15EpilogueDefaultEEEEEvvEEEEvNT_6ParamsE,"",@"SHT_CUDA_INFO"
	.sectionflags	@""
	.align	4


	//----- nvinfo : EIATTR_CUDA_API_VERSION
	.align		4
        /*0000*/ 	.byte	0x04, 0x37
        /*0002*/ 	.short	(.L_21 - .L_20)
.L_20:
        /*0004*/ 	.word	0x00000082


	//----- nvinfo : EIATTR_KPARAM_INFO
	.align		4
.L_21:
        /*0008*/ 	.byte	0x04, 0x17
        /*000a*/ 	.short	(.L_23 - .L_22)
.L_22:
        /*000c*/ 	.word	0x00000000
        /*0010*/ 	.short	0x0000
        /*0012*/ 	.short	0x0070
        /*0014*/ 	.byte	0x00, 0xf0, 0x01, 0x10


	//----- nvinfo : EIATTR_SPARSE_MMA_MASK
	.align		4
.L_23:
        /*0018*/ 	.byte	0x03, 0x50
        /*001a*/ 	.short	0x0000


	//----- nvinfo : EIATTR_MAXREG_COUNT
	.align		4
        /*001c*/ 	.byte	0x03, 0x1b
        /*001e*/ 	.short	0x00a8


	//----- nvinfo : EIATTR_NUM_BARRIERS
	.align		4
        /*0020*/ 	.byte	0x02, 0x4c
        /*0022*/ 	.byte	0x01
	.zero		1


	//----- nvinfo : EIATTR_EXTERNS
	.align		4
        /*0024*/ 	.byte	0x04, 0x0f
        /*0026*/ 	.short	(.L_25 - .L_24)


	//   ....[0]....
	.align		4
.L_24:
        /*0028*/ 	.word	index@(__assertfail)


	//----- nvinfo : EIATTR_MERCURY_ISA_VERSION
	.align		4
.L_25:
        /*002c*/ 	.byte	0x03, 0x5f
        /*002e*/ 	.short	0x0101


	//----- nvinfo : EIATTR_INT_WARP_WIDE_INSTR_OFFSETS
	.align		4
        /*0030*/ 	.byte	0x04, 0x31
        /*0032*/ 	.short	(.L_27 - .L_26)


	//   ....[0]....
.L_26:
        /*0034*/ 	.word	0x00000550


	//   ....[1]....
        /*0038*/ 	.word	0x00000560


	//   ....[2]....
        /*003c*/ 	.word	0x000005f0


	//----- nvinfo : EIATTR_COOP_GROUP_MASK_REGIDS
	.align		4
.L_27:
        /*0040*/ 	.byte	0x04, 0x29
        /*0042*/ 	.short	(.L_29 - .L_28)


	//   ....[0]....
.L_28:
        /*0044*/ 	.word	0xffffffff


	//   ....[1]....
        /*0048*/ 	.word	0xffffffff


	//   ....[2]....
        /*004c*/ 	.word	0xffffffff


	//   ....[3]....
        /*0050*/ 	.word	0xffffffff


	//   ....[4]....
        /*0054*/ 	.word	0xffffffff


	//----- nvinfo : EIATTR_COOP_GROUP_INSTR_OFFSETS
	.align		4
.L_29:
        /*0058*/ 	.byte	0x04, 0x28
        /*005a*/ 	.short	(.L_31 - .L_30)


	//   ....[0]....
.L_30:
        /*005c*/ 	.word	0x00000060


	//   ....[1]....
        /*0060*/ 	.word	0x00000070


	//   ....[2]....
        /*0064*/ 	.word	0x00000190


	//   ....[3]....
        /*0068*/ 	.word	0x00000400


	//   ....[4]....
        /*006c*/ 	.word	0x00001170


	//----- nvinfo : EIATTR_REG_RECONFIG
	.align		4
.L_31:
        /*0070*/ 	.byte	0x01, 0x54
	.zero		2


	//----- nvinfo : EIATTR_SYSCALL_OFFSETS
	.align		4
        /*0074*/ 	.byte	0x04, 0x46
        /*0076*/ 	.short	(.L_33 - .L_32)


	//   ....[0]....
.L_32:
        /*0078*/ 	.word	0x00001330


	//----- nvinfo : EIATTR_MBARRIER_INSTR_OFFSETS
	.align		4
.L_33:
        /*007c*/ 	.byte	0x04, 0x39
        /*007e*/ 	.short	(.L_35 - .L_34)


	//   ....[0]....
.L_34:
        /*0080*/ 	.word	0x00000310
        /*0084*/ 	.word	0x000000ff
        /*0088*/ 	.word	0x00000000
        /*008c*/ 	.short	0x0100
        /*008e*/ 	.byte	0x08
	.zero		1


	//   ....[1]....
        /*0090*/ 	.word	0x00000320
        /*0094*/ 	.word	0x000000ff
        /*0098*/ 	.word	0x00000038
        /*009c*/ 	.short	0x0100
        /*009e*/ 	.byte	0x08
	.zero		1


	//   ....[2]....
        /*00a0*/ 	.word	0x00000330
        /*00a4*/ 	.word	0x000000ff
        /*00a8*/ 	.word	0x00000008
        /*00ac*/ 	.short	0x0100
        /*00ae*/ 	.byte	0x08
	.zero		1


	//   ....[3]....
        /*00b0*/ 	.word	0x00000340
        /*00b4*/ 	.word	0x000000ff
        /*00b8*/ 	.word	0x00000040
        /*00bc*/ 	.short	0x0100
        /*00be*/ 	.byte	0x08
	.zero		1


	//   ....[4]....
        /*00c0*/ 	.word	0x00000350
        /*00c4*/ 	.word	0x000000ff
        /*00c8*/ 	.word	0x00000010
        /*00cc*/ 	.short	0x0100
        /*00ce*/ 	.byte	0x08
	.zero		1


	//   ....[5]....
        /*00d0*/ 	.word	0x00000360
        /*00d4*/ 	.word	0x000000ff
        /*00d8*/ 	.word	0x00000048
        /*00dc*/ 	.short	0x0100
        /*00de*/ 	.byte	0x08
	.zero		1


	//   ....[6]....
        /*00e0*/ 	.word	0x00000370
        /*00e4*/ 	.word	0x000000ff
        /*00e8*/ 	.word	0x00000018
        /*00ec*/ 	.short	0x0100
        /*00ee*/ 	.byte	0x08
	.zero		1


	//   ....[7]....
        /*00f0*/ 	.word	0x00000380
        /*00f4*/ 	.word	0x000000ff
        /*00f8*/ 	.word	0x00000050
        /*00fc*/ 	.short	0x0100
        /*00fe*/ 	.byte	0x08
	.zero		1


	//   ....[8]....
        /*0100*/ 	.word	0x00000390
        /*0104*/ 	.word	0x000000ff
        /*0108*/ 	.word	0x00000020
        /*010c*/ 	.short	0x0100
        /*010e*/ 	.byte	0x08
	.zero		1


	//   ....[9]....
        /*0110*/ 	.word	0x000003a0
        /*0114*/ 	.word	0x000000ff
        /*0118*/ 	.word	0x00000058
        /*011c*/ 	.short	0x0100
        /*011e*/ 	.byte	0x08
	.zero		1


	//   ....[10]....
        /*0120*/ 	.word	0x000003b0
        /*0124*/ 	.word	0x000000ff
        /*0128*/ 	.word	0x00000028
        /*012c*/ 	.short	0x0100
        /*012e*/ 	.byte	0x08
	.zero		1


	//   ....[11]....
        /*0130*/ 	.word	0x000003c0
        /*0134*/ 	.word	0x000000ff
        /*0138*/ 	.word	0x00000060
        /*013c*/ 	.short	0x0100
        /*013e*/ 	.byte	0x08
	.zero		1


	//   ....[12]....
        /*0140*/ 	.word	0x000003d0
        /*0144*/ 	.word	0x000000ff
        /*0148*/ 	.word	0x00000030
        /*014c*/ 	.short	0x0100
        /*014e*/ 	.byte	0x08
	.zero		1


	//   ....[13]....
        /*0150*/ 	.word	0x000003e0
        /*0154*/ 	.word	0x000000ff
        /*0158*/ 	.word	0x00000068
        /*015c*/ 	.short	0x0100
        /*015e*/ 	.byte	0x08
	.zero		1


	//   ....[14]....
        /*0160*/ 	.word	0x00000670
        /*0164*/ 	.word	0x000000ff
        /*0168*/ 	.word	0x00000080
        /*016c*/ 	.short	0x0100
        /*016e*/ 	.byte	0x10
	.zero		1


	//   ....[15]....
        /*0170*/ 	.word	0x000006e0
        /*0174*/ 	.word	0x000000ff
        /*0178*/ 	.word	0x00000088
        /*017c*/ 	.short	0x0100
        /*017e*/ 	.byte	0x10
	.zero		1


	//   ....[16]....
        /*0180*/ 	.word	0x000013d0
        /*0184*/ 	.word	0x00000003
        /*0188*/ 	.word	0x00000000
        /*018c*/ 	.short	0x010a
        /*018e*/ 	.byte	0x3f
	.zero		1


	//   ....[17]....
        /*0190*/ 	.word	0x00001410
        /*0194*/ 	.word	0x00000003
        /*0198*/ 	.word	0x00000000
        /*019c*/ 	.short	0x010a
        /*019e*/ 	.byte	0x3f
	.zero		1


	//   ....[18]....
        /*01a0*/ 	.word	0x000017f0
        /*01a4*/ 	.word	0x000000ff
        /*01a8*/ 	.word	0x00000000
        /*01ac*/ 	.short	0x010a
        /*01ae*/ 	.byte	0x08
	.zero		1


	//   ....[19]....
        /*01b0*/ 	.word	0x00001830
        /*01b4*/ 	.word	0x000000ff
        /*01b8*/ 	.word	0x00000000
        /*01bc*/ 	.short	0x010a
        /*01be*/ 	.byte	0x08
	.zero		1


	//   ....[20]....
        /*01c0*/ 	.word	0x00001b00
        /*01c4*/ 	.word	0x000000ff
        /*01c8*/ 	.word	0x00000000
        /*01cc*/ 	.short	0x0101
        /*01ce*/ 	.byte	0x08
	.zero		1


	//   ....[21]....
        /*01d0*/ 	.word	0x00001ce0
        /*01d4*/ 	.word	0x00000004
        /*01d8*/ 	.word	0x00000000
        /*01dc*/ 	.short	0x0101
        /*01de*/ 	.byte	0x3f
	.zero		1


	//   ....[22]....
        /*01e0*/ 	.word	0x0000e310
        /*01e4*/ 	.word	0x0000000d
        /*01e8*/ 	.word	0x00000038
        /*01ec*/ 	.short	0x010a
        /*01ee*/ 	.byte	0x3f
	.zero		1


	//   ....[23]....
        /*01f0*/ 	.word	0x0000e710
        /*01f4*/ 	.word	0x00000004
        /*01f8*/ 	.word	0x00000088
        /*01fc*/ 	.short	0x0101
        /*01fe*/ 	.byte	0x3f
	.zero		1


	//   ....[24]....
        /*0200*/ 	.word	0x0000ee50
        /*0204*/ 	.word	0x00000007
        /*0208*/ 	.word	0x00000000
        /*020c*/ 	.short	0x010a
        /*020e*/ 	.byte	0x3f
	.zero		1


	//   ....[25]....
        /*0210*/ 	.word	0x0000eed0
        /*0214*/ 	.word	0x00000009
        /*0218*/ 	.word	0x00000000
        /*021c*/ 	.short	0x010a
        /*021e*/ 	.byte	0x3f
	.zero		1


	//   ....[26]....
        /*0220*/ 	.word	0x0000ef60
        /*0224*/ 	.word	0x00000006
        /*0228*/ 	.word	0x00000000
        /*022c*/ 	.short	0x010a
        /*022e*/ 	.byte	0x3f
	.zero		1


	//   ....[27]....
        /*0230*/ 	.word	0x0000eff0
        /*0234*/ 	.word	0x00000009
        /*0238*/ 	.word	0x00000000
        /*023c*/ 	.short	0x010a
        /*023e*/ 	.byte	0x3f
	.zero		1


	//   ....[28]....
        /*0240*/ 	.word	0x0000f080
        /*0244*/ 	.word	0x00000006
        /*0248*/ 	.word	0x00000000
        /*024c*/ 	.short	0x010a
        /*024e*/ 	.byte	0x3f
	.zero		1


	//   ....[29]....
        /*0250*/ 	.word	0x0000f110
        /*0254*/ 	.word	0x00000009
        /*0258*/ 	.word	0x00000000
        /*025c*/ 	.short	0x010a
        /*025e*/ 	.byte	0x3f
	.zero		1


	//   ....[30]....
        /*0260*/ 	.word	0x0000f1a0
        /*0264*/ 	.word	0x00000003
        /*0268*/ 	.word	0x00000000
        /*026c*/ 	.short	0x010a
        /*026e*/ 	.byte	0x3f
	.zero		1


	//   ....[31]....
        /*0270*/ 	.word	0x0000f200
        /*0274*/ 	.word	0x00000003
        /*0278*/ 	.word	0x00000000
        /*027c*/ 	.short	0x010a
        /*027e*/ 	.byte	0x3f
	.zero		1


	//   ....[32]....
        /*0280*/ 	.word	0x0000f260
        /*0284*/ 	.word	0x00000005
        /*0288*/ 	.word	0x00000000
        /*028c*/ 	.short	0x010a
        /*028e*/ 	.byte	0x3f
	.zero		1


	//   ....[33]....
        /*0290*/ 	.word	0x0000f330
        /*0294*/ 	.word	0x0000000d
        /*0298*/ 	.word	0x00000038
        /*029c*/ 	.short	0x010a
        /*029e*/ 	.byte	0x3f
	.zero		1


	//   ....[34]....
        /*02a0*/ 	.word	0x0000f400
        /*02a4*/ 	.word	0x00000007
        /*02a8*/ 	.word	0x00000000
        /*02ac*/ 	.short	0x010a
        /*02ae*/ 	.byte	0x3f
	.zero		1


	//   ....[35]....
        /*02b0*/ 	.word	0x0000f450
        /*02b4*/ 	.word	0x00000009
        /*02b8*/ 	.word	0x00000000
        /*02bc*/ 	.short	0x010a
        /*02be*/ 	.byte	0x3f
	.zero		1


	//   ....[36]....
        /*02c0*/ 	.word	0x0000f4a0
        /*02c4*/ 	.word	0x00000006
        /*02c8*/ 	.word	0x00000000
        /*02cc*/ 	.short	0x010a
        /*02ce*/ 	.byte	0x3f
	.zero		1


	//   ....[37]....
        /*02d0*/ 	.word	0x0000f4f0
        /*02d4*/ 	.word	0x00000009
        /*02d8*/ 	.word	0x00000000
        /*02dc*/ 	.short	0x010a
        /*02de*/ 	.byte	0x3f
	.zero		1


	//   ....[38]....
        /*02e0*/ 	.word	0x0000f540
        /*02e4*/ 	.word	0x00000006
        /*02e8*/ 	.word	0x00000000
        /*02ec*/ 	.short	0x010a
        /*02ee*/ 	.byte	0x3f
	.zero		1


	//   ....[39]....
        /*02f0*/ 	.word	0x0000f590
        /*02f4*/ 	.word	0x00000009
        /*02f8*/ 	.word	0x00000000
        /*02fc*/ 	.short	0x010a
        /*02fe*/ 	.byte	0x3f
	.zero		1


	//----- nvinfo : EIATTR_NUM_MBARRIERS
	.align		4
.L_35:
        /*0300*/ 	.byte	0x03, 0x38
        /*0302*/ 	.short	0x0010


	//----- nvinfo : EIATTR_EXIT_INSTR_OFFSETS
	.align		4
        /*0304*/ 	.byte	0x04, 0x1c
        /*0306*/ 	.short	(.L_37 - .L_36)


	//   ....[0]....
.L_36:
        /*0308*/ 	.word	0x00000740


	//   ....[1]....
        /*030c*/ 	.word	0x000010b0


	//   ....[2]....
        /*0310*/ 	.word	0x0000d8c0


	//   ....[3]....
        /*0314*/ 	.word	0x0000dfb0


	//   ....[4]....
        /*0318*/ 	.word	0x0000f1f0


	//----- nvinfo : EIATTR_MAX_THREADS
	.align		4
.L_37:
        /*031c*/ 	.byte	0x04, 0x05
        /*031e*/ 	.short	(.L_39 - .L_38)
.L_38:
        /*0320*/ 	.word	0x00000180
        /*0324*/ 	.word	0x00000001
        /*0328*/ 	.word	0x00000001


	//----- nvinfo : EIATTR_CRS_STACK_SIZE
	.align		4
.L_39:
        /*032c*/ 	.byte	0x04, 0x1e
        /*032e*/ 	.short	(.L_41 - .L_40)
.L_40:
        /*0330*/ 	.word	0x00000000


	//----- nvinfo : EIATTR_CBANK_PARAM_SIZE
	.align		4
.L_41:
        /*0334*/ 	.byte	0x03, 0x19
        /*0336*/ 	.short	0x0470


	//----- nvinfo : EIATTR_PARAM_CBANK
	.align		4
        /*0338*/ 	.byte	0x04, 0x0a
        /*033a*/ 	.short	(.L_43 - .L_42)
	.align		4
.L_42:
        /*033c*/ 	.word	index@(.nv.constant0._ZN7cutlass13device_kernelINS_4gemm6kernel13GemmUniversalIN4cute5tupleIJiiiiEEENS1_10collective13CollectiveMmaINS1_34MainloopSm90TmaGmmaWarpSpecializedILi7ENS5_IJNS4_1CILi1EEESB_SB_EEENS1_35KernelTmaWarpSpecializedCooperativeEEENS5_IJNSA_ILi384EEENSA_ILi128EEENSA_ILi32EEEEEENS_6half_tENS5_IJlSB_lEEESJ_SK_NS4_8TiledMMAINS4_8MMA_AtomIJNS4_4SM904GMMA26MMA_64x128x16_F32F16F16_SSILNSO_5MajorE0ELSQ_0ELNSO_7ScaleInE1ELSR_1EEEEEENS4_6LayoutINS5_IJNSA_ILi2EEESB_SB_EEENS5_IJSB_NSA_ILi0EEESX_EEEEENS5_IJNS4_10UnderscoreES10_S10_EEEEENS4_13SM90_TMA_LOADENS4_14ComposedLayoutINS4_7SwizzleILi2ELi4ELi3EEENS4_18smem_ptr_flag_bitsILi16EEENSU_INS5_IJNSA_ILi8EEESH_EEENS5_IJSH_SB_EEEEEEEvNS4_8identityES13_S1D_vS1E_EENS_8epilogue10collective6detail29Sm90TmaWarpSpecializedAdapterINS1H_15DefaultEpilogueISJ_SK_SK_NS1G_6thread17LinearCombinationISJ_Li1EffLNS1L_9ScaleType4KindE0ELNS_15FloatRoundStyleE2ESJ_EENS1_15EpilogueDefaultEEEEEvvEEEEvNT_6ParamsE)
        /*0340*/ 	.short	0x0210
        /*0342*/ 	.short	0x0470


	//----- nvinfo : EIATTR_SW_WAR
	.align		4
.L_43:
        /*0344*/ 	.byte	0x04, 0x36
        /*0346*/ 	.short	(.L_45 - .L_44)
.L_44:
        /*0348*/ 	.word	0x00000008
.L_45:


//--------------------- .nv.callgraph             --------------------------
	.section	.nv.callgraph,"",@"SHT_CUDA_CALLGRAPH"
	.align	4
	.sectionentsize	8
	.align		4
        /*0000*/ 	.word	0x00000000
	.align		4
        /*0004*/ 	.word	0xffffffff
	.align		4
        /*0008*/ 	.word	index@(_ZN7cutlass13device_kernelINS_4gemm6kernel13GemmUniversalIN4cute5tupleIJiiiiEEENS1_10collective13CollectiveMmaINS1_34MainloopSm90TmaGmmaWarpSpecializedILi7ENS5_IJNS4_1CILi1EEESB_SB_EEENS1_35KernelTmaWarpSpecializedCooperativeEEENS5_IJNSA_ILi384EEENSA_ILi128EEENSA_ILi32EEEEEENS_6half_tENS5_IJlSB_lEEESJ_SK_NS4_8TiledMMAINS4_8MMA_AtomIJNS4_4SM904GMMA26MMA_64x128x16_F32F16F16_SSILNSO_5MajorE0ELSQ_0ELNSO_7ScaleInE1ELSR_1EEEEEENS4_6LayoutINS5_IJNSA_ILi2EEESB_SB_EEENS5_IJSB_NSA_ILi0EEESX_EEEEENS5_IJNS4_10UnderscoreES10_S10_EEEEENS4_13SM90_TMA_LOADENS4_14ComposedLayoutINS4_7SwizzleILi2ELi4ELi3EEENS4_18smem_ptr_flag_bitsILi16EEENSU_INS5_IJNSA_ILi8EEESH_EEENS5_IJSH_SB_EEEEEEEvNS4_8identityES13_S1D_vS1E_EENS_8epilogue10collective6detail29Sm90TmaWarpSpecializedAdapterINS1H_15DefaultEpilogueISJ_SK_SK_NS1G_6thread17LinearCombinationISJ_Li1EffLNS1L_9ScaleType4KindE0ELNS_15FloatRoundStyleE2ESJ_EENS1_15EpilogueDefaultEEEEEvvEEEEvNT_6ParamsE)
	.align		4
        /*000c*/ 	.word	index@(__assertfail)
	.align		4
        /*0010*/ 	.word	0x00000000
	.align		4
        /*0014*/ 	.word	0xfffffffe
	.align		4
        /*0018*/ 	.word	0x00000000
	.align		4
        /*001c*/ 	.word	0xfffffffd
	.align		4
        /*0020*/ 	.word	0x00000000
	.align		4
        /*0024*/ 	.word	0xfffffffc


//--------------------- .nv.constant4             --------------------------
	.section	.nv.constant4,"a",@progbits
	.align	8
	.align		8
.nv.constant4:
        /*0000*/ 	.dword	__assertfail
	.align		8
        /*0008*/ 	.dword	__unnamed_1
	.align		8
        /*0010*/ 	.dword	_ZN39_INTERNAL_4c2414ca_4_k_cu_1fe79d1f_95354cuda3std3__45__cpo5beginE
	.align		8
        /*0018*/ 	.dword	_ZN39_INTERNAL_4c2414ca_4_k_cu_1fe79d1f_95354cuda3std3__45__cpo3endE
	.align		8
        /*0020*/ 	.dword	_ZN39_INTERNAL_4c2414ca_4_k_cu_1fe79d1f_95354cuda3std3__45__cpo6cbeginE
	.align		8
        /*0028*/ 	.dword	_ZN39_INTERNAL_4c2414ca_4_k_cu_1fe79d1f_95354cuda3std3__45__cpo4cendE
	.align		8
        /*0030*/ 	.dword	_ZN39_INTERNAL_4c2414ca_4_k_cu_1fe79d1f_95354cuda3std3__441_GLOBAL__N__4c2414ca_4_k_cu_1fe79d1f_95356ignoreE
	.align		8
        /*0038*/ 	.dword	_ZN39_INTERNAL_4c2414ca_4_k_cu_1fe79d1f_95354cuda3std3__419piecewise_constructE
	.align		8
        /*0040*/ 	.dword	_ZN39_INTERNAL_4c2414ca_4_k_cu_1fe79d1f_95354cuda3std3__48in_placeE
	.align		8
        /*0048*/ 	.dword	_ZN39_INTERNAL_4c2414ca_4_k_cu_1fe79d1f_95354cuda3std6ranges3__45__cpo4swapE
	.align		8
        /*0050*/ 	.dword	_ZN39_INTERNAL_4c2414ca_4_k_cu_1fe79d1f_95354cuda3std6ranges3__45__cpo9iter_moveE
	.align		8
        /*0058*/ 	.dword	_ZN39_INTERNAL_4c2414ca_4_k_cu_1fe79d1f_95354cute7productE
	.align		8
        /*0060*/ 	.dword	_ZN39_INTERNAL_4c2414ca_4_k_cu_1fe79d1f_95354cute1_E
	.align		8
        /*0068*/ 	.dword	$str$22
	.align		8
        /*0070*/ 	.dword	$str$23


//--------------------- .text._ZN7cutlass13device_kernelINS_4gemm6kernel13GemmUniversalIN4cute5tupleIJiiiiEEENS1_10collective13CollectiveMmaINS1_34MainloopSm90TmaGmmaWarpSpecializedILi7ENS5_IJNS4_1CILi1EEESB_SB_EEENS1_35KernelTmaWarpSpecializedCooperativeEEENS5_IJNSA_ILi384EEENSA_ILi128EEENSA_ILi32EEEEEENS_6half_tENS5_IJlSB_lEEESJ_SK_NS4_8TiledMMAINS4_8MMA_AtomIJNS4_4SM904GMMA26MMA_64x128x16_F32F16F16_SSILNSO_5MajorE0ELSQ_0ELNSO_7ScaleInE1ELSR_1EEEEEENS4_6LayoutINS5_IJNSA_ILi2EEESB_SB_EEENS5_IJSB_NSA_ILi0EEESX_EEEEENS5_IJNS4_10UnderscoreES10_S10_EEEEENS4_13SM90_TMA_LOADENS4_14ComposedLayoutINS4_7SwizzleILi2ELi4ELi3EEENS4_18smem_ptr_flag_bitsILi16EEENSU_INS5_IJNSA_ILi8EEESH_EEENS5_IJSH_SB_EEEEEEEvNS4_8identityES13_S1D_vS1E_EENS_8epilogue10collective6detail29Sm90TmaWarpSpecializedAdapterINS1H_15DefaultEpilogueISJ_SK_SK_NS1G_6thread17LinearCombinationISJ_Li1EffLNS1L_9ScaleType4KindE0ELNS_15FloatRoundStyleE2ESJ_EENS1_15EpilogueDefaultEEEEEvvEEEEvNT_6ParamsE --------------------------
	.section	.text._ZN7cutlass13device_kernelINS_4gemm6kernel13GemmUniversalIN4cute5tupleIJiiiiEEENS1_10collective13CollectiveMmaINS1_34MainloopSm90TmaGmmaWarpSpecializedILi7ENS5_IJNS4_1CILi1EEESB_SB_EEENS1_35KernelTmaWarpSpecializedCooperativeEEENS5_IJNSA_ILi384EEENSA_ILi128EEENSA_ILi32EEEEEENS_6half_tENS5_IJlSB_lEEESJ_SK_NS4_8TiledMMAINS4_8MMA_AtomIJNS4_4SM904GMMA26MMA_64x128x16_F32F16F16_SSILNSO_5MajorE0ELSQ_0ELNSO_7ScaleInE1ELSR_1EEEEEENS4_6LayoutINS5_IJNSA_ILi2EEESB_SB_EEENS5_IJSB_NSA_ILi0EEESX_EEEEENS5_IJNS4_10UnderscoreES10_S10_EEEEENS4_13SM90_TMA_LOADENS4_14ComposedLayoutINS4_7SwizzleILi2ELi4ELi3EEENS4_18smem_ptr_flag_bitsILi16EEENSU_INS5_IJNSA_ILi8EEESH_EEENS5_IJSH_SB_EEEEEEEvNS4_8identityES13_S1D_vS1E_EENS_8epilogue10collective6detail29Sm90TmaWarpSpecializedAdapterINS1H_15DefaultEpilogueISJ_SK_SK_NS1G_6thread17LinearCombinationISJ_Li1EffLNS1L_9ScaleType4KindE0ELNS_15FloatRoundStyleE2ESJ_EENS1_15EpilogueDefaultEEEEEvvEEEEvNT_6ParamsE,"ax",@progbits
	.align	128
.text._ZN7cutlass13device_kernelINS_4gemm6kernel13GemmUniversalIN4cute5tupleIJiiiiEEENS1_10collective13CollectiveMmaINS1_34MainloopSm90TmaGmmaWarpSpecializedILi7ENS5_IJNS4_1CILi1EEESB_SB_EEENS1_35KernelTmaWarpSpecializedCooperativeEEENS5_IJNSA_ILi384EEENSA_ILi128EEENSA_ILi32EEEEEENS_6half_tENS5_IJlSB_lEEESJ_SK_NS4_8TiledMMAINS4_8MMA_AtomIJNS4_4SM904GMMA26MMA_64x128x16_F32F16F16_SSILNSO_5MajorE0ELSQ_0ELNSO_7ScaleInE1ELSR_1EEEEEENS4_6LayoutINS5_IJNSA_ILi2EEESB_SB_EEENS5_IJSB_NSA_ILi0EEESX_EEEEENS5_IJNS4_10UnderscoreES10_S10_EEEEENS4_13SM90_TMA_LOADENS4_14ComposedLayoutINS4_7SwizzleILi2ELi4ELi3EEENS4_18smem_ptr_flag_bitsILi16EEENSU_INS5_IJNSA_ILi8EEESH_EEENS5_IJSH_SB_EEEEEEEvNS4_8identityES13_S1D_vS1E_EENS_8epilogue10collective6detail29Sm90TmaWarpSpecializedAdapterINS1H_15DefaultEpilogueISJ_SK_SK_NS1G_6thread17LinearCombinationISJ_Li1EffLNS1L_9ScaleType4KindE0ELNS_15FloatRoundStyleE2ESJ_EENS1_15EpilogueDefaultEEEEEvvEEEEvNT_6ParamsE:
        .type           _ZN7cutlass13device_kernelINS_4gemm6kernel13GemmUniversalIN4cute5tupleIJiiiiEEENS1_10collective13CollectiveMmaINS1_34MainloopSm90TmaGmmaWarpSpecializedILi7ENS5_IJNS4_1CILi1EEESB_SB_EEENS1_35KernelTmaWarpSpecializedCooperativeEEENS5_IJNSA_ILi384EEENSA_ILi128EEENSA_ILi32EEEEEENS_6half_tENS5_IJlSB_lEEESJ_SK_NS4_8TiledMMAINS4_8MMA_AtomIJNS4_4SM904GMMA26MMA_64x128x16_F32F16F16_SSILNSO_5MajorE0ELSQ_0ELNSO_7ScaleInE1ELSR_1EEEEEENS4_6LayoutINS5_IJNSA_ILi2EEESB_SB_EEENS5_IJSB_NSA_ILi0EEESX_EEEEENS5_IJNS4_10UnderscoreES10_S10_EEEEENS4_13SM90_TMA_LOADENS4_14ComposedLayoutINS4_7SwizzleILi2ELi4ELi3EEENS4_18smem_ptr_flag_bitsILi16EEENSU_INS5_IJNSA_ILi8EEESH_EEENS5_IJSH_SB_EEEEEEEvNS4_8identityES13_S1D_vS1E_EENS_8epilogue10collective6detail29Sm90TmaWarpSpecializedAdapterINS1H_15DefaultEpilogueISJ_SK_SK_NS1G_6thread17LinearCombinationISJ_Li1EffLNS1L_9ScaleType4KindE0ELNS_15FloatRoundStyleE2ESJ_EENS1_15EpilogueDefaultEEEEEvvEEEEvNT_6ParamsE,@function
        .size           _ZN7cutlass13device_kernelINS_4gemm6kernel13GemmUniversalIN4cute5tupleIJiiiiEEENS1_10collective13CollectiveMmaINS1_34MainloopSm90TmaGmmaWarpSpecializedILi7ENS5_IJNS4_1CILi1EEESB_SB_EEENS1_35KernelTmaWarpSpecializedCooperativeEEENS5_IJNSA_ILi384EEENSA_ILi128EEENSA_ILi32EEEEEENS_6half_tENS5_IJlSB_lEEESJ_SK_NS4_8TiledMMAINS4_8MMA_AtomIJNS4_4SM904GMMA26MMA_64x128x16_F32F16F16_SSILNSO_5MajorE0ELSQ_0ELNSO_7ScaleInE1ELSR_1EEEEEENS4_6LayoutINS5_IJNSA_ILi2EEESB_SB_EEENS5_IJSB_NSA_ILi0EEESX_EEEEENS5_IJNS4_10UnderscoreES10_S10_EEEEENS4_13SM90_TMA_LOADENS4_14ComposedLayoutINS4_7SwizzleILi2ELi4ELi3EEENS4_18smem_ptr_flag_bitsILi16EEENSU_INS5_IJNSA_ILi8EEESH_EEENS5_IJSH_SB_EEEEEEEvNS4_8identityES13_S1D_vS1E_EENS_8epilogue10collective6detail29Sm90TmaWarpSpecializedAdapterINS1H_15DefaultEpilogueISJ_SK_SK_NS1G_6thread17LinearCombinationISJ_Li1EffLNS1L_9ScaleType4KindE0ELNS_15FloatRoundStyleE2ESJ_EENS1_15EpilogueDefaultEEEEEvvEEEEvNT_6ParamsE,(.L_x_212 - _ZN7cutlass13device_kernelINS_4gemm6kernel13GemmUniversalIN4cute5tupleIJiiiiEEENS1_10collective13CollectiveMmaINS1_34MainloopSm90TmaGmmaWarpSpecializedILi7ENS5_IJNS4_1CILi1EEESB_SB_EEENS1_35KernelTmaWarpSpecializedCooperativeEEENS5_IJNSA_ILi384EEENSA_ILi128EEENSA_ILi32EEEEEENS_6half_tENS5_IJlSB_lEEESJ_SK_NS4_8TiledMMAINS4_8MMA_AtomIJNS4_4SM904GMMA26MMA_64x128x16_F32F16F16_SSILNSO_5MajorE0ELSQ_0ELNSO_7ScaleInE1ELSR_1EEEEEENS4_6LayoutINS5_IJNSA_ILi2EEESB_SB_EEENS5_IJSB_NSA_ILi0EEESX_EEEEENS5_IJNS4_10UnderscoreES10_S10_EEEEENS4_13SM90_TMA_LOADENS4_14ComposedLayoutINS4_7SwizzleILi2ELi4ELi3EEENS4_18smem_ptr_flag_bitsILi16EEENSU_INS5_IJNSA_ILi8EEESH_EEENS5_IJSH_SB_EEEEEEEvNS4_8identityES13_S1D_vS1E_EENS_8epilogue10collective6detail29Sm90TmaWarpSpecializedAdapterINS1H_15DefaultEpilogueISJ_SK_SK_NS1G_6thread17LinearCombinationISJ_Li1EffLNS1L_9ScaleType4KindE0ELNS_15FloatRoundStyleE2ESJ_EENS1_15EpilogueDefaultEEEEEvvEEEEvNT_6ParamsE)
        .other          _ZN7cutlass13device_kernelINS_4gemm6kernel13GemmUniversalIN4cute5tupleIJiiiiEEENS1_10collective13CollectiveMmaINS1_34MainloopSm90TmaGmmaWarpSpecializedILi7ENS5_IJNS4_1CILi1EEESB_SB_EEENS1_35KernelTmaWarpSpecializedCooperativeEEENS5_IJNSA_ILi384EEENSA_ILi128EEENSA_ILi32EEEEEENS_6half_tENS5_IJlSB_lEEESJ_SK_NS4_8TiledMMAINS4_8MMA_AtomIJNS4_4SM904GMMA26MMA_64x128x16_F32F16F16_SSILNSO_5MajorE0ELSQ_0ELNSO_7ScaleInE1ELSR_1EEEEEENS4_6LayoutINS5_IJNSA_ILi2EEESB_SB_EEENS5_IJSB_NSA_ILi0EEESX_EEEEENS5_IJNS4_10UnderscoreES10_S10_EEEEENS4_13SM90_TMA_LOADENS4_14ComposedLayoutINS4_7SwizzleILi2ELi4ELi3EEENS4_18smem_ptr_flag_bitsILi16EEENSU_INS5_IJNSA_ILi8EEESH_EEENS5_IJSH_SB_EEEEEEEvNS4_8identityES13_S1D_vS1E_EENS_8epilogue10collective6detail29Sm90TmaWarpSpecializedAdapterINS1H_15DefaultEpilogueISJ_SK_SK_NS1G_6thread17LinearCombinationISJ_Li1EffLNS1L_9ScaleType4KindE0ELNS_15FloatRoundStyleE2ESJ_EENS1_15EpilogueDefaultEEEEEvvEEEEvNT_6ParamsE,@"STO_CUDA_ENTRY STV_DEFAULT"
_ZN7cutlass13device_kernelINS_4gemm6kernel13GemmUniversalIN4cute5tupleIJiiiiEEENS1_10collective13CollectiveMmaINS1_34MainloopSm90TmaGmmaWarpSpecializedILi7ENS5_IJNS4_1CILi1EEESB_SB_EEENS1_35KernelTmaWarpSpecializedCooperativeEEENS5_IJNSA_ILi384EEENSA_ILi128EEENSA_ILi32EEEEEENS_6half_tENS5_IJlSB_lEEESJ_SK_NS4_8TiledMMAINS4_8MMA_AtomIJNS4_4SM904GMMA26MMA_64x128x16_F32F16F16_SSILNSO_5MajorE0ELSQ_0ELNSO_7ScaleInE1ELSR_1EEEEEENS4_6LayoutINS5_IJNSA_ILi2EEESB_SB_EEENS5_IJSB_NSA_ILi0EEESX_EEEEENS5_IJNS4_10UnderscoreES10_S10_EEEEENS4_13SM90_TMA_LOADENS4_14ComposedLayoutINS4_7SwizzleILi2ELi4ELi3EEENS4_18smem_ptr_flag_bitsILi16EEENSU_INS5_IJNSA_ILi8EEESH_EEENS5_IJSH_SB_EEEEEEEvNS4_8identityES13_S1D_vS1E_EENS_8epilogue10collective6detail29Sm90TmaWarpSpecializedAdapterINS1H_15DefaultEpilogueISJ_SK_SK_NS1G_6thread17LinearCombinationISJ_Li1EffLNS1L_9ScaleType4KindE0ELNS_15FloatRoundStyleE2ESJ_EENS1_15EpilogueDefaultEEEEEvvEEEEvNT_6ParamsE:
[----:B------:R-:W0:Y:S01]  /*0000*/  LDC R1, c[0x0][0x28] ;  /* 0x00000a00ff017b82 */ /* 0x000e220000000800 */
[----:B------:R-:W1:Y:S01]  /*0010*/  S2R R2, SR_TID.X ;  /* 0x0000000000027919 */ /* 0x000e620000002100 */
[----:B------:R-:W-:Y:S01]  /*0020*/  ELECT P0, URZ, PT ;  /* 0x00000000003f782f */ /* 0x000fe20003800000 */
[----:B------:R-:W-:Y:S01]  /*0030*/  BSSY B0, `(.L_x_0) ;  /* 0x0000015000007945 */ /* 0x000fe20003800000 */
[--C-:B-1----:R-:W-:Y:S02]  /*0040*/  SHF.R.U32.HI R0, RZ, 0x5, R2.reuse ;  /* 0x00000005ff007819 */ /* 0x102fe40000011602 */
[----:B------:R-:W-:-:S03]  /*0050*/  SHF.R.U32.HI R18, RZ, 0x7, R2 ;  /* 0x00000007ff127819 */ /* 0x000fc60000011602 */
[----:B------:R-:W1:Y:S04]  /*0060*/  SHFL.IDX PT, R4, R0, RZ, 0x1f ;  /* 0x00001fff00047589 */ /* 0x000e6800000e0000 */
[----:B------:R-:W2:Y:S01]  /*0070*/  SHFL.IDX PT, R3, R18, RZ, 0x1f ;  /* 0x00001fff12037589 */ /* 0x000ea200000e0000 */
[----:B-1----:R-:W-:Y:S02]  /*0080*/  R2UR UR10, R4 ;  /* 0x00000000040a72ca */ /* 0x002fe400000e0000 */
[----:B--2---:R-:W-:-:S11]  /*0090*/  R2UR UR5, R3 ;  /* 0x00000000030572ca */ /* 0x004fd600000e0000 */
[----:B------:R-:W-:Y:S02]  /*00a0*/  USHF.R.S32.HI UR4, URZ, 0x1f, UR10 ;  /* 0x0000001f3f047899 */ /* 0x000fe4000801140a */
[----:B------:R-:W-:Y:S02]  /*00b0*/  ISETP.NE.OR P0, PT, RZ, UR10, !P0 ;  /* 0x0000000aff007c0c */ /* 0x000fe4000c705670 */
[----:B------:R-:W-:-:S04]  /*00c0*/  ULEA.HI UR4, UR4, UR10, URZ, 0x2 ;  /* 0x0000000a04047291 */ /* 0x000fc8000f8f103f */
[----:B------:R-:W-:-:S04]  /*00d0*/  ULOP3.LUT UR4, UR4, 0xfffffffc, URZ, 0xc0, !UPT ;  /* 0xfffffffc04047892 */ /* 0x000fc8000f8ec03f */
[----:B------:R-:W-:-:S03]  /*00e0*/  UIADD3 UR10, UR10, -UR4, URZ ;  /* 0x800000040a0a7290 */ /* 0x000fc6000fffe03f */
[----:B0-----:R-:W-:Y:S09]  /*00f0*/  @P0 BRA `(.L_x_1) ;  /* 0x0000000000200947 */ /* 0x001ff20003800000 */
[----:B------:R-:W-:Y:S02]  /*0100*/  ULDC.64 UR6, c[0x0][0x198] ;  /* 0x0000660000067ab9 */ /* 0x000fe40000000a00 */
[----:B------:R-:W-:Y:S02]  /*0110*/  UIADD3 UR8, UP0, UR6, 0xf0, URZ ;  /* 0x000000f006087890 */ /* 0x000fe4000ff1e03f */
[----:B------:R-:W-:Y:S02]  /*0120*/  UIADD3 UR6, UP1, UR6, 0x1f0, URZ ;  /* 0x000001f006067890 */ /* 0x000fe4000ff3e03f */
[----:B------:R-:W-:Y:S02]  /*0130*/  UIADD3.X UR9, URZ, UR7, URZ, UP0, !UPT ;  /* 0x000000073f097290 */ /* 0x000fe400087fe43f */
[----:B------:R-:W-:-:S07]  /*0140*/  UIADD3.X UR7, URZ, UR7, URZ, UP1, !UPT ;  /* 0x000000073f077290 */ /* 0x000fce0008ffe43f */
[----:B------:R0:W-:Y:S02]  /*0150*/  UTMACCTL.PF [UR8] ;  /* 0x00000000080079b9 */ /* 0x0001e40008040000 */
[----:B------:R0:W-:Y:S02]  /*0160*/  UTMACCTL.PF [UR6] ;  /* 0x00000000060079b9 */ /* 0x0001e40008040000 */
[----:B0-----:R-:W-:Y:S01]  /*0170*/  NOP ;  /* 0x0000000000007918 */ /* 0x001fe20000000000 */
.L_x_1:
[----:B------:R-:W-:Y:S05]  /*0180*/  BSYNC B0 ;  /* 0x0000000000007941 */ /* 0x000fea0003800000 */
.L_x_0:
[----:B------:R-:W0:Y:S01]  /*0190*/  SHFL.IDX PT, R3, R0, RZ, 0x1f ;  /* 0x00001fff00037589 */ /* 0x000e2200000e0000 */
[----:B------:R-:W-:Y:S01]  /*01a0*/  UISETP.NE.AND UP0, UPT, UR10, 0x3, UPT ;  /* 0x000000030a00788c */ /* 0x000fe2000bf05270 */
[----:B------:R-:W-:Y:S01]  /*01b0*/  ISETP.NE.AND P1, PT, RZ, UR5, PT ;  /* 0x00000005ff007c0c */ /* 0x000fe2000bf25270 */
[----:B------:R-:W-:Y:S02]  /*01c0*/  UIADD3 UR18, UR5, -0x1, URZ ;  /* 0xffffffff05127890 */ /* 0x000fe4000fffe03f */
[----:B------:R-:W-:Y:S02]  /*01d0*/  UISETP.EQ.OR UP0, UPT, UR10, URZ, !UP0 ;  /* 0x0000003f0a00728c */ /* 0x000fe4000c702670 */
[----:B------:R-:W-:Y:S02]  /*01e0*/  UISETP.GE.U32.AND UP1, UPT, UR18, 0x2, UPT ;  /* 0x000000021200788c */ /* 0x000fe4000bf26070 */
[----:B------:R-:W-:-:S04]  /*01f0*/  UISETP.EQ.AND UP0, UPT, UR5, URZ, UP0 ;  /* 0x0000003f0500728c */ /* 0x000fc80008702270 */
[----:B------:R-:W-:-:S04]  /*0200*/  USEL UR40, URZ, 0x1, !UP0 ;  /* 0x000000013f287887 */ /* 0x000fc8000c000000 */
[----:B------:R-:W-:Y:S01]  /*0210*/  USEL UR40, UR40, 0x2, UP1 ;  /* 0x0000000228287887 */ /* 0x000fe20008800000 */
[----:B0-----:R-:W-:-:S13]  /*0220*/  ISETP.NE.AND P0, PT, R3, RZ, PT ;  /* 0x000000ff0300720c */ /* 0x001fda0003f05270 */
[----:B------:R-:W-:Y:S05]  /*0230*/  @P0 BRA `(.L_x_2) ;  /* 0x0000000000700947 */ /* 0x000fea0003800000 */
[----:B------:R-:W0:Y:S01]  /*0240*/  S2UR UR8, SR_CgaCtaId ;  /* 0x00000000000879c3 */ /* 0x000e220000008800 */
[----:B------:R-:W-:Y:S01]  /*0250*/  UMOV UR4, 0x400 ;  /* 0x0000040000047882 */ /* 0x000fe20000000000 */
[----:B------:R-:W-:Y:S01]  /*0260*/  UMOV UR5, 0x1 ;  /* 0x0000000100057882 */ /* 0x000fe20000000000 */
[----:B------:R-:W-:Y:S01]  /*0270*/  UMOV UR6, 0x100 ;  /* 0x0000010000067882 */ /* 0x000fe20000000000 */
[----:B------:R-:W-:Y:S01]  /*0280*/  ELECT P0, URZ, PT ;  /* 0x00000000003f782f */ /* 0x000fe20003800000 */
[----:B------:R-:W-:-:S04]  /*0290*/  UIADD3 UR6, -UR6, 0x100000, URZ ;  /* 0x0010000006067890 */ /* 0x000fc8000fffe13f */
[----:B------:R-:W-:Y:S02]  /*02a0*/  USHF.L.U32 UR7, UR6, 0xb, URZ ;  /* 0x0000000b06077899 */ /* 0x000fe4000800063f */
[----:B------:R-:W-:Y:S02]  /*02b0*/  USHF.L.U32 UR6, UR6, 0x1, URZ ;  /* 0x0000000106067899 */ /* 0x000fe4000800063f */
[----:B0-----:R-:W-:Y:S02]  /*02c0*/  ULEA UR8, UR8, UR4, 0x18 ;  /* 0x0000000408087291 */ /* 0x001fe4000f8ec03f */
[----:B------:R-:W-:-:S04]  /*02d0*/  UIADD3 UR4, -UR5, 0x100000, URZ ;  /* 0x0010000005047890 */ /* 0x000fc8000fffe13f */
[----:B------:R-:W-:Y:S02]  /*02e0*/  USHF.L.U32 UR5, UR4, 0xb, URZ ;  /* 0x0000000b04057899 */ /* 0x000fe4000800063f */
[----:B------:R-:W-:Y:S01]  /*02f0*/  USHF.L.U32 UR4, UR4, 0x1, URZ ;  /* 0x0000000104047899 */ /* 0x000fe2000800063f */
[----:B------:R-:W0:Y:S11]  /*0300*/  FENCE.VIEW.ASYNC.S ;  /* 0x00000000000073c6 */ /* 0x000e360000000000 */
[----:B0-----:R0:W1:Y:S01]  /*0310*/  SYNCS.EXCH.64 URZ, [UR8], UR4 ;  /* 0x00000004083f75b2 */ /* 0x0010620008000100 */
[----:B------:R0:W2:Y:S01]  /*0320*/  SYNCS.EXCH.64 URZ, [UR8+0x38], UR6 ;  /* 0x00003806083f75b2 */ /* 0x0000a20008000100 */
[----:B------:R0:W3:Y:S01]  /*0330*/  SYNCS.EXCH.64 URZ, [UR8+0x8], UR4 ;  /* 0x00000804083f75b2 */ /* 0x0000e20008000100 */
[----:B------:R0:W4:Y:S01]  /*0340*/  SYNCS.EXCH.64 URZ, [UR8+0x40], UR6 ;  /* 0x00004006083f75b2 */ /* 0x0001220008000100 */
[----:B------:R0:W0:Y:S01]  /*0350*/  SYNCS.EXCH.64 URZ, [UR8+0x10], UR4 ;  /* 0x00001004083f75b2 */ /* 0x0000220008000100 */
        /* <DEDUP_REMOVED lines=9> */
[----:B------:R-:W-:Y:S01]  /*03f0*/  NOP ;  /* 0x0000000000007918 */ /* 0x000fe20000000000 */
.L_x_2:
[----:B------:R-:W5:Y:S01]  /*0400*/  SHFL.IDX PT, R0, R0, RZ, 0x1f ;  /* 0x00001fff00007589 */ /* 0x000f6200000e0000 */
[----:B------:R-:W-:Y:S01]  /*0410*/  ELECT P0, URZ, PT ;  /* 0x00000000003f782f */ /* 0x000fe20003800000 */
[----:B------:R-:W1:Y:S01]  /*0420*/  S2UR UR17, SR_CTAID.Y ;  /* 0x00000000001179c3 */ /* 0x000e620000002600 */
[----:B0-----:R-:W-:Y:S01]  /*0430*/  ULDC UR5, c[0x0][0x65c] ;  /* 0x0001970000057ab9 */ /* 0x001fe20000000800 */
[----:B------:R-:W-:Y:S01]  /*0440*/  UMOV UR12, 0x20 ;  /* 0x00000020000c7882 */ /* 0x000fe20000000000 */
[----:B------:R-:W-:Y:S01]  /*0450*/  UISETP.NE.AND UP2, UPT, UR5, 0x1, UPT ;  /* 0x000000010500788c */ /* 0x000fe2000bf45270 */
[----:B------:R-:W-:Y:S01]  /*0460*/  NOP ;  /* 0x0000000000007918 */ /* 0x000fe20000000000 */
[----:B------:R-:W-:Y:S02]  /*0470*/  NOP ;  /* 0x0000000000007918 */ /* 0x000fe40000000000 */
[----:B------:R-:W-:Y:S01]  /*0480*/  UP2UR UR46, UPR, URZ, 0x4 ;  /* 0x000000043f2e7883 */ /* 0x000fe20008000000 */
[----:B------:R-:W0:Y:S01]  /*0490*/  S2UR UR4, SR_CTAID.X ;  /* 0x00000000000479c3 */ /* 0x000e220000002500 */
[----:B------:R-:W-:-:S02]  /*04a0*/  PLOP3.LUT P2, PT, PT, PT, UP2, 0x80, 0x0 ;  /* 0x000000000000781c */ /* 0x000fc40003f4f028 */
[----:B------:R-:W-:Y:S02]  /*04b0*/  PLOP3.LUT P3, PT, PT, PT, UP2, 0x80, 0x0 ;  /* 0x000000000000781c */ /* 0x000fe40003f6f028 */
[----:B------:R-:W-:Y:S01]  /*04c0*/  PLOP3.LUT P4, PT, PT, PT, UP2, 0x80, 0x0 ;  /* 0x000000000000781c */ /* 0x000fe20003f8f028 */
[----:B------:R-:W-:Y:S01]  /*04d0*/  @UP2 ULDC UR14, c[0x0][0x10] ;  /* 0x00000400000e2ab9 */ /* 0x000fe20000000800 */
[----:B------:R-:W-:Y:S01]  /*04e0*/  @UP2 UMOV UR9, URZ ;  /* 0x0000003f00092c82 */ /* 0x000fe20008000000 */
[----:B------:R-:W-:Y:S01]  /*04f0*/  @!UP2 ULDC UR11, c[0x0][0xc] ;  /* 0x00000300000baab9 */ /* 0x000fe20000000800 */
[----:B-----5:R-:W-:Y:S01]  /*0500*/  ISETP.NE.OR P0, PT, R0, RZ, !P0 ;  /* 0x000000ff0000720c */ /* 0x020fe20004705670 */
[----:B-1----:R-:W-:Y:S02]  /*0510*/  @UP2 UMOV UR7, UR17 ;  /* 0x0000001100072c82 */ /* 0x002fe40008000000 */
[----:B------:R-:W-:Y:S01]  /*0520*/  @UP2 UMOV UR8, UR7 ;  /* 0x0000000700082c82 */ /* 0x000fe20008000000 */
[----:B------:R-:W-:Y:S01]  /*0530*/  @!UP2 UMOV UR7, UR17 ;  /* 0x000000110007ac82 */ /* 0x000fe20008000000 */
[----:B0-----:R-:W-:-:S08]  /*0540*/  @UP2 UIMAD.WIDE.U32 UR14, UR4, UR14, UR8 ;  /* 0x0000000e040e22a5 */ /* 0x001fd0000f8e0008 */
[----:B------:R-:W-:Y:S01]  /*0550*/  VOTEU.ALL UP0, P0 ;  /* 0x00000000003f7886 */ /* 0x000fe20000000000 */
[----:B------:R-:W-:Y:S01]  /*0560*/  VOTEU.ALL UP1, P0 ;  /* 0x00000000003f7886 */ /* 0x000fe20000020000 */
[----:B------:R-:W-:-:S03]  /*0570*/  IMAD.U32 R17, RZ, RZ, UR15 ;  /* 0x0000000fff117e24 */ /* 0x000fc6000f8e00ff */
[----:B------:R-:W0:Y:S01]  /*0580*/  @!UP0 S2UR UR6, SR_CgaCtaId ;  /* 0x00000000000689c3 */ /* 0x000e220000008800 */
[----:B------:R-:W-:Y:S01]  /*0590*/  @!UP0 UMOV UR5, 0x400 ;  /* 0x0000040000058882 */ /* 0x000fe20000000000 */
[----:B------:R-:W-:-:S04]  /*05a0*/  @!UP0 UIADD3 UR12, -UR12, 0x100000, URZ ;  /* 0x001000000c0c8890 */ /* 0x000fc8000fffe13f */
[----:B------:R-:W-:Y:S02]  /*05b0*/  @!UP0 USHF.L.U32 UR13, UR12, 0xb, URZ ;  /* 0x0000000b0c0d8899 */ /* 0x000fe4000800063f */
[----:B------:R-:W-:Y:S01]  /*05c0*/  @!UP0 USHF.L.U32 UR12, UR12, 0x1, URZ ;  /* 0x000000010c0c8899 */ /* 0x000fe2000800063f */
[----:B------:R-:W-:Y:S01]  /*05d0*/  IMAD.U32 R16, RZ, RZ, UR14 ;  /* 0x0000000eff107e24 */ /* 0x000fe2000f8e00ff */
[----:B0-----:R-:W-:Y:S01]  /*05e0*/  @!UP0 ULEA UR16, UR6, UR5, 0x18 ;  /* 0x0000000506108291 */ /* 0x001fe2000f8ec03f */
[----:B------:R-:W-:Y:S02]  /*05f0*/  VOTEU.ALL UP0, P0 ;  /* 0x00000000003f7886 */ /* 0x000fe40000000000 */
[----:B------:R-:W-:Y:S01]  /*0600*/  UMOV UR5, URZ ;  /* 0x0000003f00057c82 */ /* 0x000fe20008000000 */
[----:B------:R-:W-:Y:S01]  /*0610*/  @UP2 UMOV UR6, URZ ;  /* 0x0000003f00062c82 */ /* 0x000fe20008000000 */
[----:B------:R-:W-:Y:S01]  /*0620*/  @!UP2 UIMAD.WIDE.U32 UR8, UR11, UR7, UR4 ;  /* 0x000000070b08a2a5 */ /* 0x000fe2000f8e0004 */
[----:B------:R-:W-:Y:S01]  /*0630*/  PLOP3.LUT P0, PT, PT, PT, UP2, 0x80, 0x0 ;  /* 0x000000000000781c */ /* 0x000fe20003f0f028 */
[----:B------:R-:W-:-:S04]  /*0640*/  @UP2 UIADD3 UR6, UR15, UR6, URZ ;  /* 0x000000060f062290 */ /* 0x000fc8000fffe03f */
[----:B------:R-:W-:Y:S01]  /*0650*/  IMAD.U32 R4, RZ, RZ, UR8 ;  /* 0x00000008ff047e24 */ /* 0x000fe2000f8e00ff */
[----:B------:R-:W0:Y:S02]  /*0660*/  FENCE.VIEW.ASYNC.S ;  /* 0x00000000000073c6 */ /* 0x000e240000000000 */
[----:B0-----:R0:W2:Y:S01]  /*0670*/  @!UP0 SYNCS.EXCH.64 URZ, [UR16+0x80], UR12 ;  /* 0x0000800c103f85b2 */ /* 0x0010a20008000100 */
[----:B------:R-:W-:Y:S02]  /*0680*/  IMAD.U32 R7, RZ, RZ, UR9 ;  /* 0x00000009ff077e24 */ /* 0x000fe4000f8e00ff */
[----:B------:R-:W-:Y:S02]  /*0690*/  @P2 IMAD.U32 R17, RZ, RZ, UR6 ;  /* 0x00000006ff112e24 */ /* 0x000fe4000f8e00ff */
[----:B------:R-:W-:Y:S02]  /*06a0*/  IMAD.U32 R5, RZ, RZ, UR9 ;  /* 0x00000009ff057e24 */ /* 0x000fe4000f8e00ff */
[----:B------:R-:W-:-:S02]  /*06b0*/  IMAD.U32 R6, RZ, RZ, UR8 ;  /* 0x00000008ff067e24 */ /* 0x000fc4000f8e00ff */
[----:B------:R-:W-:Y:S02]  /*06c0*/  @!P3 IMAD.MOV.U32 R16, RZ, RZ, R4 ;  /* 0x000000ffff10b224 */ /* 0x000fe400078e0004 */
[----:B------:R-:W-:Y:S01]  /*06d0*/  @!P4 IMAD.MOV.U32 R17, RZ, RZ, R7 ;  /* 0x000000ffff11c224 */ /* 0x000fe200078e0007 */
[----:B------:R0:W2:Y:S01]  /*06e0*/  @!UP1 SYNCS.EXCH.64 URZ, [UR16+0x88], UR12 ;  /* 0x0000880c103f95b2 */ /* 0x0000a20008000100 */
[----:B------:R-:W-:Y:S01]  /*06f0*/  NOP ;  /* 0x0000000000007918 */ /* 0x000fe20000000000 */
[----:B--234-:R-:W-:Y:S06]  /*0700*/  BAR.SYNC.DEFER_BLOCKING 0x0 ;  /* 0x0000000000007b1d */ /* 0x01cfec0000010000 */
[----:B------:R-:W-:Y:S05]  /*0710*/  @!P1 BRA `(.L_x_3) ;  /* 0x000000d0006c9947 */ /* 0x000fea0003800000 */
[----:B------:R-:W-:-:S06]  /*0720*/  UISETP.GT.U32.AND UP0, UPT, UR18, 0x1, UPT ;  /* 0x000000011200788c */ /* 0x000fcc000bf04070 */
[----:B------:R-:W-:-:S13]  /*0730*/  PLOP3.LUT P0, PT, PT, PT, UP0, 0x80, 0x0 ;  /* 0x000000000000781c */ /* 0x000fda0003f0f008 */
[----:B0-----:R-:W-:Y:S05]  /*0740*/  @P0 EXIT ;  /* 0x000000000000094d */ /* 0x001fea0003800000 */
[----:B------:R-:W-:Y:S01]  /*0750*/  ULDC.64 UR8, c[0x0][0x650] ;  /* 0x0001940000087ab9 */ /* 0x000fe20000000a00 */
[----:B------:R-:W-:Y:S01]  /*0760*/  UMOV UR41, 0xffffffff ;  /* 0xffffffff00297882 */ /* 0x000fe20000000000 */
[----:B------:R-:W-:Y:S01]  /*0770*/  ISETP.GE.U32.AND P0, PT, R16, UR8, PT ;  /* 0x0000000810007c0c */ /* 0x000fe2000bf06070 */
[----:B------:R-:W-:Y:S01]  /*0780*/  UMOV UR42, 0xffffffff ;  /* 0xffffffff002a7882 */ /* 0x000fe20000000000 */
[----:B------:R-:W-:Y:S01]  /*0790*/  UMOV UR43, 0xffffffff ;  /* 0xffffffff002b7882 */ /* 0x000fe20000000000 */
[----:B------:R-:W-:Y:S02]  /*07a0*/  PRMT R0, RZ, 0x7610, R0 ;  /* 0x00007610ff007816 */ /* 0x000fe40000000000 */
[----:B------:R-:W-:-:S13]  /*07b0*/  ISETP.GE.U32.AND.EX P0, PT, R17, UR9, PT, P0 ;  /* 0x0000000911007c0c */ /* 0x000fda000bf06100 */
[----:B------:R-:W-:Y:S05]  /*07c0*/  @P0 BRA `(.L_x_4) ;  /* 0x0000000400800947 */ /* 0x000fea0003800000 */
[----:B------:R-:W-:Y:S01]  /*07d0*/  I2FP.F32.U32 R0, UR4 ;  /* 0x0000000400007c45 */ /* 0x000fe20008201000 */
[----:B------:R-:W-:Y:S01]  /*07e0*/  ULDC.64 UR16, c[0x0][0x628] ;  /* 0x00018a0000107ab9 */ /* 0x000fe20000000a00 */
[----:B------:R-:W-:Y:S01]  /*07f0*/  ULDC UR6, c[0x0][0x150] ;  /* 0x0000540000067ab9 */ /* 0x000fe20000000800 */
[----:B------:R-:W-:Y:S01]  /*0800*/  ISETP.NE.U32.AND P0, PT, RZ, UR16, PT ;  /* 0x00000010ff007c0c */ /* 0x000fe2000bf05070 */
[----:B------:R-:W-:Y:S01]  /*0810*/  ULDC UR15, c[0x0][0x630] ;  /* 0x00018c00000f7ab9 */ /* 0x000fe20000000800 */
[----:B------:R-:W-:Y:S01]  /*0820*/  FMUL R0, R0, UR6 ;  /* 0x0000000600007c20 */ /* 0x000fe20008400000 */
[----:B------:R-:W-:Y:S01]  /*0830*/  R2UR UR18, R16 ;  /* 0x00000000101272ca */ /* 0x000fe200000e0000 */
[----:B------:R-:W-:Y:S01]  /*0840*/  ULDC UR20, c[0x0][0x154] ;  /* 0x0000550000147ab9 */ /* 0x000fe20000000800 */
[----:B------:R-:W-:Y:S01]  /*0850*/  ISETP.NE.AND.EX P0, PT, RZ, UR17, PT, P0 ;  /* 0x00000011ff007c0c */ /* 0x000fe2000bf05300 */
[----:B------:R0:W1:Y:S01]  /*0860*/  F2I.U32.TRUNC.NTZ R3, R0 ;  /* 0x0000000000037305 */ /* 0x000062000020f000 */
[----:B------:R-:W-:-:S02]  /*0870*/  R2UR UR19, R17 ;  /* 0x00000000111372ca */ /* 0x000fc400000e0000 */
[----:B------:R-:W-:Y:S02]  /*0880*/  R2UR UR8, R16 ;  /* 0x00000000100872ca */ /* 0x000fe400000e0000 */
[----:B------:R-:W-:-:S07]  /*0890*/  R2UR UR9, R17 ;  /* 0x00000000110972ca */ /* 0x000fce00000e0000 */
[----:B0-----:R-:W-:Y:S08]  /*08a0*/  @!P0 BRA `(.L_x_5) ;  /* 0x0000000000308947 */ /* 0x001ff00003800000 */
[----:B------:R-:W-:Y:S01]  /*08b0*/  R2UR UR8, R16 ;  /* 0x00000000100872ca */ /* 0x000fe200000e0000 */
[----:B------:R-:W-:Y:S01]  /*08c0*/  ULDC UR6, c[0x0][0x634] ;  /* 0x00018d0000067ab9 */ /* 0x000fe20000000800 */
[----:B------:R-:W-:-:S11]  /*08d0*/  R2UR UR14, R17 ;  /* 0x00000000110e72ca */ /* 0x000fd600000e0000 */
[----:B------:R-:W-:-:S04]  /*08e0*/  UIADD3 UR6, UP0, UR8, UR6, URZ ;  /* 0x0000000608067290 */ /* 0x000fc8000ff1e03f */
[----:B------:R-:W-:-:S04]  /*08f0*/  UIADD3.X UR14, URZ, UR14, URZ, UP0, !UPT ;  /* 0x0000000e3f0e7290 */ /* 0x000fc800087fe43f */
[----:B------:R-:W-:-:S04]  /*0900*/  UIMAD.WIDE.U32 UR8, UR14, UR16, URZ ;  /* 0x000000100e0872a5 */ /* 0x000fc8000f8e003f */
[----:B------:R-:W-:Y:S02]  /*0910*/  UIMAD.WIDE.U32 UR10, UP0, UR6, UR17, UR8 ;  /* 0x00000011060a72a5 */ /* 0x000fe4000f800008 */
[----:B------:R-:W-:Y:S02]  /*0920*/  UIMAD.WIDE.U32 UR8, UR6, UR16, URZ ;  /* 0x00000010060872a5 */ /* 0x000fe4000f8e003f */
[----:B------:R-:W-:Y:S02]  /*0930*/  UIADD3.X UR13, URZ, URZ, URZ, UP0, !UPT ;  /* 0x0000003f3f0d7290 */ /* 0x000fe400087fe43f */
[----:B------:R-:W-:Y:S01]  /*0940*/  UIADD3 URZ, UP0, UR9, UR10, URZ ;  /* 0x0000000a093f7290 */ /* 0x000fe2000ff1e03f */
[----:B------:R-:W-:-:S03]  /*0950*/  UMOV UR12, UR11 ;  /* 0x0000000b000c7c82 */ /* 0x000fc60008000000 */
[----:B------:R-:W-:-:S12]  /*0960*/  UIMAD.WIDE.U32.X UR8, UR14, UR17, UR12, UP0 ;  /* 0x000000110e0872a5 */ /* 0x000fd800080e040c */
.L_x_5:
[----:B------:R-:W-:Y:S01]  /*0970*/  USHF.R.U64 UR43, UR8, UR15, UR9 ;  /* 0x0000000f082b7299 */ /* 0x000fe20008001209 */
[----:B------:R-:W-:Y:S01]  /*0980*/  I2FP.F32.U32 R0, UR7 ;  /* 0x0000000700007c45 */ /* 0x000fe20008201000 */
[----:B------:R-:W-:Y:S01]  /*0990*/  USHF.R.U32.HI UR5, URZ, UR15, UR9 ;  /* 0x0000000f3f057299 */ /* 0x000fe20008011609 */
[----:B-1----:R-:W-:Y:S01]  /*09a0*/  R2UR UR12, R3 ;  /* 0x00000000030c72ca */ /* 0x002fe200000e0000 */
[----:B------:R-:W-:Y:S02]  /*09b0*/  UIADD3 UR6, UP0, URZ, -UR43, URZ ;  /* 0x8000002b3f067290 */ /* 0x000fe4000ff1e03f */
[----:B------:R-:W-:Y:S01]  /*09c0*/  FMUL R0, R0, UR20 ;  /* 0x0000001400007c20 */ /* 0x000fe20008400000 */
[----:B------:R-:W-:Y:S01]  /*09d0*/  ULDC.64 UR8, c[0x0][0x620] ;  /* 0x0001880000087ab9 */ /* 0x000fe20000000a00 */
[----:B------:R-:W-:Y:S01]  /*09e0*/  UIADD3.X UR5, URZ, ~UR5, URZ, UP0, !UPT ;  /* 0x800000053f057290 */ /* 0x000fe200087fe43f */
[----:B------:R-:W-:Y:S01]  /*09f0*/  UMOV UR10, UR18 ;  /* 0x00000012000a7c82 */ /* 0x000fe20008000000 */
[----:B------:R-:W-:-:S02]  /*0a00*/  UMOV UR11, UR19 ;  /* 0x00000013000b7c82 */ /* 0x000fc40008000000 */
[----:B------:R-:W-:Y:S01]  /*0a10*/  UIMAD UR5, UR5, UR8, URZ ;  /* 0x00000008050572a4 */ /* 0x000fe2000f8e023f */
[----:B------:R-:W0:Y:S01]  /*0a20*/  F2I.U32.TRUNC.NTZ R0, R0 ;  /* 0x0000000000007305 */ /* 0x000e22000020f000 */
[----:B------:R-:W-:Y:S02]  /*0a30*/  UIMAD.WIDE.U32 UR10, UR6, UR8, UR10 ;  /* 0x00000008060a72a5 */ /* 0x000fe4000f8e000a */
[----:B------:R-:W-:Y:S01]  /*0a40*/  UIMAD UR6, UR6, UR9, UR5 ;  /* 0x00000009060672a4 */ /* 0x000fe2000f8e0205 */
[----:B------:R-:W-:Y:S01]  /*0a50*/  ULDC UR21, c[0x0][0x658] ;  /* 0x0001960000157ab9 */ /* 0x000fe20000000800 */
[----:B------:R-:W-:Y:S02]  /*0a60*/  UMOV UR19, 0xffffffff ;  /* 0xffffffff00137882 */ /* 0x000fe40000000000 */
[----:B------:R-:W-:Y:S01]  /*0a70*/  UIADD3 UR6, UR11, UR6, URZ ;  /* 0x000000060b067290 */ /* 0x000fe2000fffe03f */
[----:B------:R-:W-:Y:S01]  /*0a80*/  ULDC UR15, c[0x0][0x618] ;  /* 0x00018600000f7ab9 */ /* 0x000fe20000000800 */
[----:B------:R-:W-:Y:S01]  /*0a90*/  ULDC.64 UR8, c[0x0][0x640] ;  /* 0x0001900000087ab9 */ /* 0x000fe20000000a00 */
[----:B------:R-:W-:Y:S01]  /*0aa0*/  USHF.L.U32 UR11, UR19, UR21, URZ ;  /* 0x00000015130b7299 */ /* 0x000fe2000800063f */
[----:B------:R-:W-:Y:S01]  /*0ab0*/  ISETP.NE.U32.AND P0, PT, RZ, UR8, PT ;  /* 0x00000008ff007c0c */ /* 0x000fe2000bf05070 */
[----:B------:R-:W-:-:S02]  /*0ac0*/  USHF.R.U64 UR19, UR10, UR15, UR6 ;  /* 0x0000000f0a137299 */ /* 0x000fc40008001206 */
[----:B------:R-:W-:Y:S01]  /*0ad0*/  USHF.R.U32.HI UR10, URZ, UR15, UR6 ;  /* 0x0000000f3f0a7299 */ /* 0x000fe20008011606 */
[----:B0-----:R-:W-:Y:S01]  /*0ae0*/  R2UR UR14, R0 ;  /* 0x00000000000e72ca */ /* 0x001fe200000e0000 */
[----:B------:R-:W-:Y:S01]  /*0af0*/  ULDC UR17, c[0x0][0x608] ;  /* 0x0001820000117ab9 */ /* 0x000fe20000000800 */
[----:B------:R-:W-:Y:S01]  /*0b00*/  ISETP.NE.AND.EX P0, PT, RZ, UR9, PT, P0 ;  /* 0x00000009ff007c0c */ /* 0x000fe2000bf05300 */
[----:B------:R-:W-:Y:S02]  /*0b10*/  USHF.R.U64 UR23, UR19, UR17, UR10 ;  /* 0x0000001113177299 */ /* 0x000fe4000800120a */
[----:B------:R-:W-:Y:S01]  /*0b20*/  USHF.R.U32.HI UR10, URZ, UR17, UR10 ;  /* 0x000000113f0a7299 */ /* 0x000fe2000801160a */
[----:B------:R-:W-:Y:S01]  /*0b30*/  UMOV UR16, 0x1 ;  /* 0x0000000100107882 */ /* 0x000fe20000000000 */
[----:B------:R-:W-:Y:S02]  /*0b40*/  UIADD3 UR12, -UR12, URZ, URZ ;  /* 0x0000003f0c0c7290 */ /* 0x000fe4000fffe13f */
[----:B------:R-:W-:-:S02]  /*0b50*/  USHF.R.U64 UR24, UR23, UR21, UR10 ;  /* 0x0000001517187299 */ /* 0x000fc4000800120a */
[----:B------:R-:W-:Y:S01]  /*0b60*/  USHF.L.U32 UR6, UR16, UR21, URZ ;  /* 0x0000001510067299 */ /* 0x000fe2000800063f */
[----:B------:R-:W-:Y:S01]  /*0b70*/  ULDC UR13, c[0x0][0x144] ;  /* 0x00005100000d7ab9 */ /* 0x000fe20000000800 */
[----:B------:R-:W-:Y:S01]  /*0b80*/  ULDC UR5, c[0x0][0x600] ;  /* 0x0001800000057ab9 */ /* 0x000fe20000000800 */
[----:B------:R-:W-:Y:S02]  /*0b90*/  ULOP3.LUT UR16, URZ, UR11, URZ, 0x33, !UPT ;  /* 0x0000000b3f107292 */ /* 0x000fe4000f8e333f */
[----:B------:R-:W-:Y:S02]  /*0ba0*/  USHF.R.U32.HI UR11, URZ, UR21, UR10 ;  /* 0x000000153f0b7299 */ /* 0x000fe4000801160a */
[----:B------:R-:W-:Y:S02]  /*0bb0*/  UIADD3 UR18, UR5, -0x1, URZ ;  /* 0xffffffff05127890 */ /* 0x000fe4000fffe03f */
[----:B------:R-:W-:Y:S02]  /*0bc0*/  UIADD3 UR20, -UR14, URZ, URZ ;  /* 0x0000003f0e147290 */ /* 0x000fe4000fffe13f */
[----:B------:R-:W-:Y:S01]  /*0bd0*/  UIMAD UR4, UR13, UR12, UR4 ;  /* 0x0000000c0d0472a4 */ /* 0x000fe2000f8e0204 */
[----:B------:R-:W-:Y:S01]  /*0be0*/  ULDC UR25, c[0x0][0x148] ;  /* 0x0000520000197ab9 */ /* 0x000fe20000000800 */
[----:B------:R-:W-:Y:S01]  /*0bf0*/  ULDC UR21, c[0x0][0x648] ;  /* 0x0001920000157ab9 */ /* 0x000fe20000000800 */
[----:B------:R-:W-:Y:S01]  /*0c00*/  ULDC UR22, c[0x0][0x638] ;  /* 0x00018e0000167ab9 */ /* 0x000fe20000000800 */
[----:B------:R-:W-:Y:S01]  /*0c10*/  UMOV UR10, UR24 ;  /* 0x00000018000a7c82 */ /* 0x000fe20008000000 */
[----:B------:R-:W-:Y:S07]  /*0c20*/  @!P0 BRA `(.L_x_6) ;  /* 0x0000000000308947 */ /* 0x000fee0003800000 */
[----:B------:R-:W-:Y:S02]  /*0c30*/  ULDC UR14, c[0x0][0x64c] ;  /* 0x00019300000e7ab9 */ /* 0x000fe40000000800 */
        /* <DEDUP_REMOVED lines=8> */
[----:B------:R-:W-:-:S07]  /*0cc0*/  UIMAD.WIDE.U32.X UR8, UR17, UR9, UR14, UP0 ;  /* 0x00000009110872a5 */ /* 0x000fce00080e040e */
[----:B------:R-:W-:Y:S01]  /*0cd0*/  UMOV UR10, UR8 ;  /* 0x00000008000a7c82 */ /* 0x000fe20008000000 */
[----:B------:R-:W-:-:S05]  /*0ce0*/  UMOV UR11, UR9 ;  /* 0x00000009000b7c82 */ /* 0x000fca0008000000 */
.L_x_6:
[----:B------:R-:W-:Y:S01]  /*0cf0*/  UISETP.NE.AND UP0, UPT, UR46, URZ, UPT ;  /* 0x0000003f2e00728c */ /* 0x000fe2000bf05270 */
[----:B------:R-:W-:Y:S01]  /*0d00*/  IMAD.MOV.U32 R0, RZ, RZ, 0x1 ;  /* 0x00000001ff007424 */ /* 0x000fe200078e00ff */
[----:B------:R-:W-:Y:S02]  /*0d10*/  USHF.R.U64 UR8, UR10, UR21, UR11 ;  /* 0x000000150a087299 */ /* 0x000fe4000800120b */
[----:B------:R-:W-:Y:S02]  /*0d20*/  ULOP3.LUT UR16, UR23, UR16, URZ, 0xc0, !UPT ;  /* 0x0000001017107292 */ /* 0x000fe4000f8ec03f */
[----:B------:R-:W-:Y:S02]  /*0d30*/  ULOP3.LUT UR18, UR19, UR18, URZ, 0xc0, !UPT ;  /* 0x0000001213127292 */ /* 0x000fe4000f8ec03f */
[----:B------:R-:W-:-:S03]  /*0d40*/  UIMAD UR16, UR6, UR8, UR16 ;  /* 0x00000008061072a4 */ /* 0x000fc6000f8e0210 */
[----:B------:R-:W-:Y:S02]  /*0d50*/  @UP0 UIMAD UR4, UR25, UR20, UR7 ;  /* 0x00000014190402a4 */ /* 0x000fe4000f8e0207 */
[----:B------:R-:W-:-:S04]  /*0d60*/  UIADD3 UR7, -UR8, URZ, URZ ;  /* 0x0000003f08077290 */ /* 0x000fc8000fffe13f */
[----:B------:R-:W-:-:S03]  /*0d70*/  UIMAD UR6, UR7, UR22, UR24 ;  /* 0x00000016070672a4 */ /* 0x000fc6000f8e0218 */
[----:B------:R-:W-:Y:S01]  /*0d80*/  ULDC UR7, c[0x0][0x610] ;  /* 0x0001840000077ab9 */ /* 0x000fe20000000800 */
[----:B------:R-:W-:Y:S02]  /*0d90*/  UIMAD UR6, UR6, UR5, UR18 ;  /* 0x00000005060672a4 */ /* 0x000fe4000f8e0212 */
[----:B------:R-:W-:-:S04]  /*0da0*/  UIMAD UR4, UR16, UR7, UR4 ;  /* 0x00000007100472a4 */ /* 0x000fc8000f8e0204 */
[----:B------:R-:W-:Y:S02]  /*0db0*/  USEL UR42, UR6, UR4, !UP0 ;  /* 0x00000004062a7287 */ /* 0x000fe4000c000000 */
[----:B------:R-:W-:-:S12]  /*0dc0*/  USEL UR41, UR4, UR6, !UP0 ;  /* 0x0000000604297287 */ /* 0x000fd8000c000000 */
.L_x_4:
[----:B------:R-:W-:-:S08]  /*0dd0*/  NOP ;  /* 0x0000000000007918 */ /* 0x000fd00000000000 */
[----:B------:R-:W0:Y:S02]  /*0de0*/  USETMAXREG.TRY_ALLOC.CTAPOOL UP0, 0xe8 ;  /* 0x000000e8000079c8 */ /* 0x000e240008000600 */
[----:B0-----:R-:W-:-:S13]  /*0df0*/  PLOP3.LUT P0, PT, PT, PT, UP0, 0x80, 0x0 ;  /* 0x000000000000781c */ /* 0x001fda0003f0f008 */
[----:B------:R-:W-:Y:S05]  /*0e00*/  @!P0 BRA `(.L_x_4) ;  /* 0xfffffffc00f08947 */ /* 0x000fea000383ffff */
[----:B------:R-:W-:Y:S01]  /*0e10*/  ULDC.64 UR4, c[0x0][0x598] ;  /* 0x0001660000047ab9 */ /* 0x000fe20000000a00 */
[----:B------:R-:W-:Y:S01]  /*0e20*/  ULDC.64 UR36, c[0x0][0x208] ;  /* 0x0000820000247ab9 */ /* 0x000fe20000000a00 */
[----:B------:R-:W-:-:S04]  /*0e30*/  ISETP.NE.U32.AND P0, PT, RZ, UR4, PT ;  /* 0x00000004ff007c0c */ /* 0x000fc8000bf05070 */
[----:B------:R-:W-:-:S13]  /*0e40*/  ISETP.NE.AND.EX P0, PT, RZ, UR5, PT, P0 ;  /* 0x00000005ff007c0c */ /* 0x000fda000bf05300 */
[----:B------:R-:W-:Y:S05]  /*0e50*/  @!P0 BRA `(.L_x_7) ;  /* 0x00000000001c8947 */ /* 0x000fea0003800000 */
[----:B------:R-:W0:Y:S02]  /*0e60*/  LDC.64 R4, c[0x0][0x598] ;  /* 0x00016600ff047b82 */ /* 0x000e240000000a00 */
[----:B0-----:R-:W2:Y:S02]  /*0e70*/  LDG.E.64 R4, desc[UR36][R4.64] ;  /* 0x0000002404047981 */ /* 0x001ea4000c1e1b00 */
[----:B--2---:R-:W-:-:S04]  /*0e80*/  ISETP.NE.U32.AND P0, PT, R4, RZ, PT ;  /* 0x000000ff0400720c */ /* 0x004fc80003f05070 */
[----:B------:R-:W-:-:S13]  /*0e90*/  ISETP.NE.AND.EX P0, PT, R5, RZ, PT, P0 ;  /* 0x000000ff0500720c */ /* 0x000fda0003f05300 */
[----:B------:R-:W-:Y:S05]  /*0ea0*/  @!P0 BRA `(.L_x_7) ;  /* 0x0000000000088947 */ /* 0x000fea0003800000 */
[----:B------:R0:W5:Y:S01]  /*0eb0*/  LD.E R22, desc[UR36][R4.64] ;  /* 0x0000002404167980 */ /* 0x000162000c101900 */
[----:B------:R-:W-:Y:S05]  /*0ec0*/  BRA `(.L_x_8) ;  /* 0x0000000000247947 */ /* 0x000fea0003800000 */
.L_x_7:
[----:B------:R-:W-:Y:S02]  /*0ed0*/  ULDC.64 UR4, c[0x0][0x588] ;  /* 0x0001620000047ab9 */ /* 0x000fe40000000a00 */
[----:B------:R-:W-:-:S04]  /*0ee0*/  ISETP.NE.U32.AND P0, PT, RZ, UR4, PT ;  /* 0x00000004ff007c0c */ /* 0x000fc8000bf05070 */
[----:B------:R-:W-:-:S13]  /*0ef0*/  ISETP.NE.AND.EX P0, PT, RZ, UR5, PT, P0 ;  /* 0x00000005ff007c0c */ /* 0x000fda000bf05300 */
[----:B------:R-:W-:Y:S05]  /*0f00*/  @!P0 BRA `(.L_x_9) ;  /* 0x00000000000c8947 */ /* 0x000fea0003800000 */
[----:B------:R-:W0:Y:S02]  /*0f10*/  LDC.64 R22, c[0x0][0x588] ;  /* 0x00016200ff167b82 */ /* 0x000e240000000a00 */
[----:B0-----:R1:W5:Y:S01]  /*0f20*/  LDG.E R22, desc[UR36][R22.64] ;  /* 0x0000002416167981 */ /* 0x001362000c1e1900 */
[----:B------:R-:W-:Y:S05]  /*0f30*/  BRA `(.L_x_8) ;  /* 0x0000000000087947 */ /* 0x000fea0003800000 */
.L_x_9:
[----:B------:R-:W-:Y:S02]  /*0f40*/  ULDC UR4, c[0x0][0x580] ;  /* 0x0001600000047ab9 */ /* 0x000fe40000000800 */
[----:B------:R-:W-:-:S07]  /*0f50*/  IMAD.U32 R22, RZ, RZ, UR4 ;  /* 0x00000004ff167e24 */ /* 0x000fce000f8e00ff */
.L_x_8:
[----:B------:R-:W-:Y:S02]  /*0f60*/  ULDC.64 UR4, c[0x0][0x5a0] ;  /* 0x0001680000047ab9 */ /* 0x000fe40000000a00 */
[----:B------:R-:W-:-:S04]  /*0f70*/  ISETP.NE.U32.AND P0, PT, RZ, UR4, PT ;  /* 0x00000004ff007c0c */ /* 0x000fc8000bf05070 */
[----:B------:R-:W-:-:S13]  /*0f80*/  ISETP.NE.AND.EX P0, PT, RZ, UR5, PT, P0 ;  /* 0x00000005ff007c0c */ /* 0x000fda000bf05300 */
[----:B------:R-:W-:Y:S05]  /*0f90*/  @!P0 BRA `(.L_x_10) ;  /* 0x00000000001c8947 */ /* 0x000fea0003800000 */
[----:B0-----:R-:W0:Y:S02]  /*0fa0*/  LDC.64 R4, c[0x0][0x5a0] ;  /* 0x00016800ff047b82 */ /* 0x001e240000000a00 */
[----:B0-----:R-:W2:Y:S02]  /*0fb0*/  LDG.E.64 R4, desc[UR36][R4.64] ;  /* 0x0000002404047981 */ /* 0x001ea4000c1e1b00 */
[----:B--2---:R-:W-:-:S04]  /*0fc0*/  ISETP.NE.U32.AND P0, PT, R4, RZ, PT ;  /* 0x000000ff0400720c */ /* 0x004fc80003f05070 */
[----:B------:R-:W-:-:S13]  /*0fd0*/  ISETP.NE.AND.EX P0, PT, R5, RZ, PT, P0 ;  /* 0x000000ff0500720c */ /* 0x000fda0003f05300 */
[----:B------:R-:W-:Y:S05]  /*0fe0*/  @!P0 BRA `(.L_x_10) ;  /* 0x0000000000088947 */ /* 0x000fea0003800000 */
[----:B------:R0:W5:Y:S01]  /*0ff0*/  LD.E R19, desc[UR36][R4.64] ;  /* 0x0000002404137980 */ /* 0x000162000c101900 */
[----:B------:R-:W-:Y:S05]  /*1000*/  BRA `(.L_x_11) ;  /* 0x0000000000247947 */ /* 0x000fea0003800000 */
.L_x_10:
[----:B------:R-:W-:Y:S02]  /*1010*/  ULDC.64 UR4, c[0x0][0x590] ;  /* 0x0001640000047ab9 */ /* 0x000fe40000000a00 */
[----:B------:R-:W-:-:S04]  /*1020*/  ISETP.NE.U32.AND P0, PT, RZ, UR4, PT ;  /* 0x00000004ff007c0c */ /* 0x000fc8000bf05070 */
[----:B------:R-:W-:-:S13]  /*1030*/  ISETP.NE.AND.EX P0, PT, RZ, UR5, PT, P0 ;  /* 0x00000005ff007c0c */ /* 0x000fda000bf05300 */
[----:B------:R-:W-:Y:S05]  /*1040*/  @!P0 BRA `(.L_x_12) ;  /* 0x00000000000c8947 */ /* 0x000fea0003800000 */
[----:B0-----:R-:W0:Y:S02]  /*1050*/  LDC.64 R4, c[0x0][0x590] ;  /* 0x00016400ff047b82 */ /* 0x001e240000000a00 */
[----:B0-----:R2:W5:Y:S01]  /*1060*/  LDG.E R19, desc[UR36][R4.64] ;  /* 0x0000002404137981 */ /* 0x001562000c1e1900 */
[----:B------:R-:W-:Y:S05]  /*1070*/  BRA `(.L_x_11) ;  /* 0x0000000000087947 */ /* 0x000fea0003800000 */
.L_x_12:
[----:B------:R-:W-:Y:S02]  /*1080*/  ULDC UR4, c[0x0][0x584] ;  /* 0x0001610000047ab9 */ /* 0x000fe40000000800 */
[----:B------:R-:W-:-:S07]  /*1090*/  IMAD.U32 R19, RZ, RZ, UR4 ;  /* 0x00000004ff137e24 */ /* 0x000fce000f8e00ff */
.L_x_11:
[----:B------:R-:W-:-:S13]  /*10a0*/  LOP3.LUT P0, RZ, R0, 0xff, RZ, 0xc0, !PT ;  /* 0x000000ff00ff7812 */ /* 0x000fda000780c0ff */
[----:B------:R-:W-:Y:S05]  /*10b0*/  @!P0 EXIT ;  /* 0x000000000000894d */ /* 0x000fea0003800000 */
[----:B------:R-:W-:Y:S01]  /*10c0*/  ULDC UR4, c[0x0][0x28c] ;  /* 0x0000a30000047ab9 */ /* 0x000fe20000000800 */
[----:B------:R-:W-:Y:S01]  /*10d0*/  UMOV UR38, URZ ;  /* 0x0000003f00267c82 */ /* 0x000fe20008000000 */
[----:B------:R-:W-:Y:S01]  /*10e0*/  UIADD3 UR4, UR4, 0x1f, URZ ;  /* 0x0000001f04047890 */ /* 0x000fe2000fffe03f */
[----:B------:R-:W-:-:S03]  /*10f0*/  UMOV UR39, URZ ;  /* 0x0000003f00277c82 */ /* 0x000fc60008000000 */
[----:B------:R-:W-:-:S04]  /*1100*/  USHF.R.S32.HI UR5, URZ, 0x1f, UR4 ;  /* 0x0000001f3f057899 */ /* 0x000fc80008011404 */
[----:B------:R-:W-:-:S04]  /*1110*/  ULEA.HI UR5, UR5, UR4, URZ, 0x5 ;  /* 0x0000000405057291 */ /* 0x000fc8000f8f283f */
[----:B------:R-:W-:-:S12]  /*1120*/  USHF.R.S32.HI UR44, URZ, 0x5, UR5 ;  /* 0x000000053f2c7899 */ /* 0x000fd80008011405 */
.L_x_170:
[----:B------:R-:W-:Y:S01]  /*1130*/  LOP3.LUT R0, R2, 0x80, RZ, 0xc0, !PT ;  /* 0x0000008002007812 */ /* 0x000fe200078ec0ff */
[----:B---3--:R-:W3:Y:S01]  /*1140*/  S2UR UR6, SR_CgaCtaId ;  /* 0x00000000000679c3 */ /* 0x008ee20000008800 */
[----:B------:R-:W-:Y:S02]  /*1150*/  UMOV UR45, 0x400 ;  /* 0x00000400002d7882 */ /* 0x000fe40000000000 */
[----:B------:R-:W-:-:S06]  /*1160*/  SHF.R.U32.HI R0, RZ, 0x7, R0 ;  /* 0x00000007ff007819 */ /* 0x000fcc0000011600 */
[----:B----4-:R-:W4:Y:S01]  /*1170*/  SHFL.IDX PT, R0, R0, RZ, 0x1f ;  /* 0x00001fff00007589 */ /* 0x010f2200000e0000 */
[----:B---3--:R-:W-:Y:S01]  /*1180*/  ULEA UR45, UR6, UR45, 0x18 ;  /* 0x0000002d062d7291 */ /* 0x008fe2000f8ec03f */
[----:B----4-:R-:W-:-:S13]  /*1190*/  R2UR UR4, R0 ;  /* 0x00000000000472ca */ /* 0x010fda00000e0000 */
[----:B------:R-:W-:-:S04]  /*11a0*/  ULEA.HI UR5, UR4, UR4, URZ, 0x1 ;  /* 0x0000000404057291 */ /* 0x000fc8000f8f083f */
[----:B------:R-:W-:-:S04]  /*11b0*/  ULOP3.LUT UR5, UR5, 0xffffe, URZ, 0xc0, !UPT ;  /* 0x000ffffe05057892 */ /* 0x000fc8000f8ec03f */
[----:B------:R-:W-:-:S03]  /*11c0*/  UIADD3 UR5, UR4, -UR5, URZ ;  /* 0x8000000504057290 */ /* 0x000fc6000fffe03f */
[----:B------:R-:W-:Y:S01]  /*11d0*/  ULDC UR4, c[0x0][0x28c] ;  /* 0x0000a30000047ab9 */ /* 0x000fe20000000800 */
[----:B------:R-:W-:Y:S01]  /*11e0*/  ULEA UR5, UR5, UR45, 0xc ;  /* 0x0000002d05057291 */ /* 0x000fe2000f8e603f */
[----:B------:R-:W-:-:S03]  /*11f0*/  ISETP.LT.AND P0, PT, RZ, UR4, PT ;  /* 0x00000004ff007c0c */ /* 0x000fc6000bf01270 */
[----:B------:R-:W-:-:S04]  /*1200*/  UIADD3 UR5, UR5, 0x180, URZ ;  /* 0x0000018005057890 */ /* 0x000fc8000fffe03f */
[----:B------:R-:W-:-:S04]  /*1210*/  USHF.R.U32.HI UR5, URZ, 0x4, UR5 ;  /* 0x000000043f057899 */ /* 0x000fc80008011605 */
[----:B------:R-:W-:Y:S02]  /*1220*/  ULOP3.LUT UR47, UR5, 0x3fff, URZ, 0xc0, !UPT ;  /* 0x00003fff052f7892 */ /* 0x000fe4000f8ec03f */
[----:B-12--5:R-:W-:Y:S10]  /*1230*/  @P0 BRA `(.L_x_13) ;  /* 0x0000000000400947 */ /* 0x026ff40003800000 */
[----:B------:R-:W-:Y:S01]  /*1240*/  MOV R0, 0x0 ;  /* 0x0000000000007802 */ /* 0x000fe20000000f00 */
[----:B------:R-:W-:Y:S01]  /*1250*/  ULDC.64 UR4, c[0x4][0x68] ;  /* 0x01001a0000047ab9 */ /* 0x000fe20000000a00 */
[----:B------:R-:W-:Y:S01]  /*1260*/  ULDC.64 UR6, c[0x4][0x8] ;  /* 0x0100020000067ab9 */ /* 0x000fe20000000a00 */
[----:B0-2---:R-:W-:Y:S01]  /*1270*/  IMAD.U32 R4, RZ, RZ, UR4 ;  /* 0x00000004ff047e24 */ /* 0x005fe2000f8e00ff */
[----:B------:R0:W2:Y:S01]  /*1280*/  LDC.64 R14, c[0x4][R0] ;  /* 0x01000000000e7b82 */ /* 0x0000a20000000a00 */
[----:B------:R-:W-:Y:S01]  /*1290*/  IMAD.U32 R5, RZ, RZ, UR5 ;  /* 0x00000005ff057e24 */ /* 0x000fe2000f8e00ff */
[----:B------:R-:W-:Y:S01]  /*12a0*/  ULDC.64 UR4, c[0x4][0x70] ;  /* 0x01001c0000047ab9 */ /* 0x000fe20000000a00 */
[----:B------:R-:W-:Y:S02]  /*12b0*/  IMAD.U32 R10, RZ, RZ, UR6 ;  /* 0x00000006ff0a7e24 */ /* 0x000fe4000f8e00ff */
[----:B------:R-:W-:Y:S02]  /*12c0*/  IMAD.U32 R6, RZ, RZ, UR4 ;  /* 0x00000004ff067e24 */ /* 0x000fe4000f8e00ff */
[----:B------:R-:W-:-:S02]  /*12d0*/  IMAD.U32 R7, RZ, RZ, UR5 ;  /* 0x00000005ff077e24 */ /* 0x000fc4000f8e00ff */
[----:B------:R-:W-:Y:S02]  /*12e0*/  IMAD.U32 R11, RZ, RZ, UR7 ;  /* 0x00000007ff0b7e24 */ /* 0x000fe4000f8e00ff */
[----:B------:R-:W-:Y:S02]  /*12f0*/  IMAD.MOV.U32 R8, RZ, RZ, 0x1e1 ;  /* 0x000001e1ff087424 */ /* 0x000fe400078e00ff */
[----:B------:R-:W-:Y:S02]  /*1300*/  IMAD.MOV.U32 R12, RZ, RZ, 0x1 ;  /* 0x00000001ff0c7424 */ /* 0x000fe400078e00ff */
[----:B0-----:R-:W-:-:S07]  /*1310*/  IMAD.MOV.U32 R13, RZ, RZ, RZ ;  /* 0x000000ffff0d7224 */ /* 0x001fce00078e00ff */
[----:B------:R-:W-:-:S07]  /*1320*/  LEPC R20, `(.L_x_13) ;  /* 0x000000001014794e */ /* 0x000fce0000000000 */
[----:B-12--5:R-:W-:Y:S05]  /*1330*/  CALL.ABS.NOINC R14 ;  /* 0x000000000e007343 */ /* 0x026fea0003c00000 */
.L_x_13:
[----:B------:R-:W-:-:S06]  /*1340*/  ULOP3.LUT UR4, UR40, 0x1, URZ, 0xfc, !UPT ;  /* 0x0000000128047892 */ /* 0x000fcc000f8efc3f */
[----:B------:R-:W-:-:S05]  /*1350*/  IMAD.U32 R0, RZ, RZ, UR4 ;  /* 0x00000004ff007e24 */ /* 0x000fca000f8e00ff */
[----:B------:R-:W-:-:S13]  /*1360*/  ISETP.NE.AND P0, PT, R0, 0x3, PT ;  /* 0x000000030000780c */ /* 0x000fda0003f05270 */
[----:B------:R-:W-:Y:S05]  /*1370*/  @!P0 BRA `(.L_x_14) ;  /* 0x0000000000048947 */ /* 0x000fea0003800000 */
[----:B------:R-:W-:Y:S01]  /*1380*/  BPT.TRAP 0x1 ;  /* 0x000000040000795c */ /* 0x000fe20000300000 */
.L_x_14:
[----:B------:R-:W-:Y:S02]  /*1390*/  IMAD.U32 R3, RZ, RZ, UR39 ;  /* 0x00000027ff037e24 */ /* 0x000fe4000f8e00ff */
[----:B------:R-:W-:-:S03]  /*13a0*/  IMAD.U32 R0, RZ, RZ, UR38 ;  /* 0x00000026ff007e24 */ /* 0x000fc6000f8e00ff */
[----:B------:R-:W-:Y:S02]  /*13b0*/  LEA R3, R3, UR45, 0x3 ;  /* 0x0000002d03037c11 */ /* 0x000fe4000f8e18ff */
[----:B------:R-:W-:-:S04]  /*13c0*/  SHF.L.U32 R0, R0, 0x1f, RZ ;  /* 0x0000001f00007819 */ /* 0x000fc800000006ff */
[----:B------:R3:W4:Y:S01]  /*13d0*/  SYNCS.PHASECHK.TRANS64.TRYWAIT P1, [R3+URZ], R0 ;  /* 0x00000000030075a7 */ /* 0x000722000802017f */
[----:B------:R-:W-:Y:S05]  /*13e0*/  @!P0 BRA `(.L_x_15) ;  /* 0x0000000000048947 */ /* 0x000fea0003800000 */
[----:B------:R-:W-:Y:S01]  /*13f0*/  BPT.TRAP 0x1 ;  /* 0x000000040000795c */ /* 0x000fe20000300000 */
.L_x_15:
[----:B----4-:R-:W-:Y:S05]  /*1400*/  @P1 BRA `(.L_x_16) ;  /* 0x0000000000081947 */ /* 0x010fea0003800000 */
[----:B------:R-:W4:Y:S02]  /*1410*/  SYNCS.PHASECHK.TRANS64.TRYWAIT P1, [R3+URZ], R0 ;  /* 0x00000000030075a7 */ /* 0x000f24000802017f */
[----:B----4-:R-:W-:Y:S05]  /*1420*/  @!P1 BRA `(.L_x_17) ;  /* 0x000000dc00749947 */ /* 0x010fea0003800000 */
.L_x_16:
[----:B------:R-:W-:-:S04]  /*1430*/  UISETP.LT.AND UP0, UPT, UR44, 0x1, UPT ;  /* 0x000000012c00788c */ /* 0x000fc8000bf01270 */
[----:B------:R-:W-:-:S06]  /*1440*/  USEL UR4, UR44, 0x1, UP0 ;  /* 0x000000012c047887 */ /* 0x000fcc0008000000 */
[----:B---34-:R-:W-:Y:S01]  /*1450*/  IMAD.U32 R0, RZ, RZ, UR4 ;  /* 0x00000004ff007e24 */ /* 0x018fe2000f8e00ff */
[----:B------:R-:W-:Y:S05]  /*1460*/  WARPSYNC.ALL ;  /* 0x0000000000007948 */ /* 0x000fea0003800000 */
[----:B------:R-:W-:-:S04]  /*1470*/  IADD3 R0, -R0, UR44, RZ ;  /* 0x0000002c00007c10 */ /* 0x000fc8000fffe1ff */
[----:B------:R-:W-:Y:S01]  /*1480*/  ISETP.GE.AND P1, PT, R0, 0x1, PT ;  /* 0x000000010000780c */ /* 0x000fe20003f26270 */
[----:B------:R-:W-:Y:S01]  /*1490*/  UIADD3 UR4, UR45, 0x2a180, URZ ;  /* 0x0002a1802d047890 */ /* 0x000fe2000fffe03f */
[----:B------:R-:W-:Y:S01]  /*14a0*/  WARPGROUP.ARRIVE ;  /* 0x00000000000079c5 */ /* 0x000fe20000000000 */
[----:B------:R-:W-:Y:S01]  /*14b0*/  UMOV UR9, 0x80000020 ;  /* 0x8000002000097882 */ /* 0x000fe20000000000 */
[----:B------:R-:W-:Y:S01]  /*14c0*/  UMOV UR11, 0x80000020 ;  /* 0x80000020000b7882 */ /* 0x000fe20000000000 */
[----:B------:R-:W-:-:S04]  /*14d0*/  USHF.R.U32.HI UR4, URZ, 0x4, UR4 ;  /* 0x000000043f047899 */ /* 0x000fc80008011604 */
[----:B------:R-:W-:Y:S02]  /*14e0*/  ULOP3.LUT UR5, UR4, 0x3fff, URZ, 0xc0, !UPT ;  /* 0x00003fff04057892 */ /* 0x000fe4000f8ec03f */
[----:B------:R-:W-:Y:S02]  /*14f0*/  ULOP3.LUT UR4, UR47, 0x10000, URZ, 0xfc, !UPT ;  /* 0x000100002f047892 */ /* 0x000fe4000f8efc3f */
[----:B------:R-:W-:Y:S02]  /*1500*/  ULOP3.LUT UR5, UR5, 0x10000, URZ, 0xfc, !UPT ;  /* 0x0001000005057892 */ /* 0x000fe4000f8efc3f */
[----:B------:R-:W-:Y:S02]  /*1510*/  UIMAD UR6, UR39, 0x600, UR4 ;  /* 0x00000600270678a4 */ /* 0x000fe4000f8e0204 */
[----:B------:R-:W-:-:S05]  /*1520*/  ULEA UR7, UR39, UR5, 0x9 ;  /* 0x0000000527077291 */ /* 0x000fca000f8e483f */
[----:B------:R-:W-:Y:S02]  /*1530*/  UMOV UR8, UR6 ;  /* 0x0000000600087c82 */ /* 0x000fe40008000000 */
[----:B------:R-:W-:Y:S02]  /*1540*/  UMOV UR10, UR7 ;  /* 0x00000007000a7c82 */ /* 0x000fe40008000000 */
[----:B------:R-:W-:Y:S01]  /*1550*/  HGMMA.64x128x16.F32 R152, gdesc[UR8], RZ, !UPT, gsb0 ;  /* 0x01e00000089879f0 */ /* 0x000fe2000c0008ff */
[----:B------:R-:W-:Y:S01]  /*1560*/  UIADD3 UR8, UR6, 0x200, URZ ;  /* 0x0000020006087890 */ /* 0x000fe2000fffe03f */
[----:B------:R-:W-:Y:S01]  /*1570*/  UMOV UR9, 0x80000020 ;  /* 0x8000002000097882 */ /* 0x000fe20000000000 */
[----:B------:R-:W-:Y:S02]  /*1580*/  WARPGROUP.DEPBAR.LE gsb0, 0x0 ;  /* 0x00008000000079c5 */ /* 0x000fe40000010000 */
[----:B------:R-:W-:-:S07]  /*1590*/  WARPGROUP.ARRIVE ;  /* 0x00000000000079c5 */ /* 0x000fce0000000000 */
[----:B------:R-:W-:Y:S01]  /*15a0*/  HGMMA.64x128x16.F32 R88, gdesc[UR8], RZ, !UPT, gsb0 ;  /* 0x01e00000085879f0 */ /* 0x000fe2000c0008ff */
[----:B------:R-:W-:Y:S01]  /*15b0*/  UIADD3 UR8, UR6, 0x400, URZ ;  /* 0x0000040006087890 */ /* 0x000fe2000fffe03f */
[----:B------:R-:W-:Y:S01]  /*15c0*/  UMOV UR9, 0x80000020 ;  /* 0x8000002000097882 */ /* 0x000fe20000000000 */
[----:B------:R-:W-:Y:S02]  /*15d0*/  WARPGROUP.DEPBAR.LE gsb0, 0x0 ;  /* 0x00008000000079c5 */ /* 0x000fe40000010000 */
[----:B------:R-:W-:-:S07]  /*15e0*/  WARPGROUP.ARRIVE ;  /* 0x00000000000079c5 */ /* 0x000fce0000000000 */
[----:B------:R-:W-:Y:S01]  /*15f0*/  HGMMA.64x128x16.F32 R24, gdesc[UR8], RZ, !UPT, gsb0 ;  /* 0x01e00000081879f0 */ /* 0x000fe2000c0008ff */
[----:B------:R-:W-:Y:S02]  /*1600*/  UIADD3 UR8, UR6, 0x2, URZ ;  /* 0x0000000206087890 */ /* 0x000fe4000fffe03f */
[----:B------:R-:W-:Y:S01]  /*1610*/  UIADD3 UR10, UR7, 0x2, URZ ;  /* 0x00000002070a7890 */ /* 0x000fe2000fffe03f */
[----:B------:R-:W-:Y:S01]  /*1620*/  UMOV UR9, 0x80000020 ;  /* 0x8000002000097882 */ /* 0x000fe20000000000 */
[----:B------:R-:W-:Y:S01]  /*1630*/  UMOV UR11, 0x80000020 ;  /* 0x80000020000b7882 */ /* 0x000fe20000000000 */
[----:B------:R-:W-:Y:S02]  /*1640*/  WARPGROUP.DEPBAR.LE gsb0, 0x0 ;  /* 0x00008000000079c5 */ /* 0x000fe40000010000 */
[----:B------:R-:W-:-:S06]  /*1650*/  WARPGROUP.ARRIVE ;  /* 0x00000000000079c5 */ /* 0x000fcc0000000000 */
[----:B------:R-:W-:Y:S01]  /*1660*/  HGMMA.64x128x16.F32 R152, gdesc[UR8], R152, gsb0 ;  /* 0x01e00000089879f0 */ /* 0x000fe20008000898 */
[----:B------:R-:W-:Y:S01]  /*1670*/  UIADD3 UR8, UR6, 0x202, URZ ;  /* 0x0000020206087890 */ /* 0x000fe2000fffe03f */
[----:B------:R-:W-:Y:S01]  /*1680*/  UMOV UR9, 0x80000020 ;  /* 0x8000002000097882 */ /* 0x000fe20000000000 */
[----:B------:R-:W-:Y:S02]  /*1690*/  WARPGROUP.DEPBAR.LE gsb0, 0x0 ;  /* 0x00008000000079c5 */ /* 0x000fe40000010000 */
[----:B------:R-:W-:-:S07]  /*16a0*/  WARPGROUP.ARRIVE ;  /* 0x00000000000079c5 */ /* 0x000fce0000000000 */
[----:B------:R-:W-:Y:S01]  /*16b0*/  HGMMA.64x128x16.F32 R88, gdesc[UR8], R88, gsb0 ;  /* 0x01e00000085879f0 */ /* 0x000fe20008000858 */
[----:B------:R-:W-:Y:S01]  /*16c0*/  UIADD3 UR8, UR6, 0x402, URZ ;  /* 0x0000040206087890 */ /* 0x000fe2000fffe03f */
[----:B------:R-:W-:Y:S01]  /*16d0*/  UMOV UR9, 0x80000020 ;  /* 0x8000002000097882 */ /* 0x000fe20000000000 */
[----:B------:R-:W-:Y:S02]  /*16e0*/  WARPGROUP.DEPBAR.LE gsb0, 0x0 ;  /* 0x00008000000079c5 */ /* 0x000fe40000010000 */
[----:B------:R-:W-:-:S07]  /*16f0*/  WARPGROUP.ARRIVE ;  /* 0x00000000000079c5 */ /* 0x000fce0000000000 */
[----:B------:R-:W-:Y:S03]  /*1700*/  HGMMA.64x128x16.F32 R24, gdesc[UR8], R24, gsb0 ;  /* 0x01e00000081879f0 */ /* 0x000fe60008000818 */
[----:B------:R-:W-:Y:S02]  /*1710*/  WARPGROUP.DEPBAR.LE gsb0, 0x0 ;  /* 0x00008000000079c5 */ /* 0x000fe40000010000 */
[----:B------:R-:W-:Y:S05]  /*1720*/  @!P1 BRA `(.L_x_18) ;  /* 0x00000004002c9947 */ /* 0x000fea0003800000 */
[----:B------:R-:W-:Y:S01]  /*1730*/  UIADD3 UR6, UR39, 0x1, URZ ;  /* 0x0000000127067890 */ /* 0x000fe2000fffe03f */
[----:B------:R-:W-:-:S03]  /*1740*/  IMAD.MOV.U32 R3, RZ, RZ, R0 ;  /* 0x000000ffff037224 */ /* 0x000fc600078e0000 */
[----:B------:R-:W-:-:S04]  /*1750*/  UISETP.NE.AND UP0, UPT, UR6, 0x7, UPT ;  /* 0x000000070600788c */ /* 0x000fc8000bf05270 */
[----:B------:R-:W-:Y:S02]  /*1760*/  USEL UR7, URZ, 0x1, UP0 ;  /* 0x000000013f077887 */ /* 0x000fe40008000000 */
[----:B------:R-:W-:Y:S02]  /*1770*/  USEL UR6, UR6, URZ, UP0 ;  /* 0x0000003f06067287 */ /* 0x000fe40008000000 */
[----:B------:R-:W-:-:S06]  /*1780*/  ULOP3.LUT UR7, UR38, UR7, URZ, 0x3c, !UPT ;  /* 0x0000000726077292 */ /* 0x000fcc000f8e3c3f */
[----:B------:R-:W-:Y:S01]  /*1790*/  IMAD.U32 R6, RZ, RZ, UR7 ;  /* 0x00000007ff067e24 */ /* 0x000fe2000f8e00ff */
[----:B------:R-:W-:-:S06]  /*17a0*/  UMOV UR7, UR39 ;  /* 0x0000002700077c82 */ /* 0x000fcc0008000000 */
.L_x_25:
[----:B------:R-:W-:Y:S05]  /*17b0*/  @!P0 BRA `(.L_x_19) ;  /* 0x0000000000048947 */ /* 0x000fea0003800000 */
[----:B------:R-:W-:Y:S01]  /*17c0*/  BPT.TRAP 0x1 ;  /* 0x000000040000795c */ /* 0x000fe20000300000 */
.L_x_19:
[----:B------:R-:W-:Y:S01]  /*17d0*/  ULEA UR8, UR6, UR45, 0x3 ;  /* 0x0000002d06087291 */ /* 0x000fe2000f8e183f */
[----:B0-2---:R-:W-:-:S08]  /*17e0*/  SHF.L.U32 R4, R6, 0x1f, RZ ;  /* 0x0000001f06047819 */ /* 0x005fd000000006ff */
[----:B------:R0:W2:Y:S01]  /*17f0*/  SYNCS.PHASECHK.TRANS64.TRYWAIT P1, [UR8], R4 ;  /* 0x00000004ff0075a7 */ /* 0x0000a20008020148 */
[----:B------:R-:W-:Y:S05]  /*1800*/  @!P0 BRA `(.L_x_20) ;  /* 0x0000000000048947 */ /* 0x000fea0003800000 */
[----:B------:R-:W-:Y:S01]  /*1810*/  BPT.TRAP 0x1 ;  /* 0x000000040000795c */ /* 0x000fe20000300000 */
.L_x_20:
[----:B--2---:R-:W-:Y:S05]  /*1820*/  @P1 BRA `(.L_x_21) ;  /* 0x0000000000081947 */ /* 0x004fea0003800000 */
[----:B------:R-:W2:Y:S02]  /*1830*/  SYNCS.PHASECHK.TRANS64.TRYWAIT P1, [UR8], R4 ;  /* 0x00000004ff0075a7 */ /* 0x000ea40008020148 */
[----:B--2---:R-:W-:Y:S05]  /*1840*/  @!P1 BRA `(.L_x_22) ;  /* 0x000000d800809947 */ /* 0x004fea0003800000 */
.L_x_21:
[----:B------:R-:W-:Y:S01]  /*1850*/  UIMAD UR12, UR6, 0x600, UR4 ;  /* 0x00000600060c78a4 */ /* 0x000fe2000f8e0204 */
[----:B------:R-:W-:Y:S01]  /*1860*/  WARPGROUP.ARRIVE ;  /* 0x00000000000079c5 */ /* 0x000fe20000000000 */
[----:B------:R-:W-:Y:S01]  /*1870*/  ULEA UR13, UR6, UR5, 0x9 ;  /* 0x00000005060d7291 */ /* 0x000fe2000f8e483f */
[----:B------:R-:W-:Y:S01]  /*1880*/  UMOV UR9, 0x80000020 ;  /* 0x8000002000097882 */ /* 0x000fe20000000000 */
[----:B------:R-:W-:-:S03]  /*1890*/  UMOV UR11, 0x80000020 ;  /* 0x80000020000b7882 */ /* 0x000fc60000000000 */
[----:B------:R-:W-:Y:S02]  /*18a0*/  UMOV UR8, UR12 ;  /* 0x0000000c00087c82 */ /* 0x000fe40008000000 */
[----:B------:R-:W-:Y:S02]  /*18b0*/  UMOV UR10, UR13 ;  /* 0x0000000d000a7c82 */ /* 0x000fe40008000000 */
        /* <DEDUP_REMOVED lines=10> */
[----:B------:R-:W-:Y:S01]  /*1960*/  HGMMA.64x128x16.F32 R24, gdesc[UR8], R24, gsb0 ;  /* 0x01e00000081879f0 */ /* 0x000fe20008000818 */
        /* <DEDUP_REMOVED lines=19> */
[----:B------:R-:W-:Y:S01]  /*1aa0*/  BPT.TRAP 0x1 ;  /* 0x000000040000795c */ /* 0x000fe20000300000 */
.L_x_23:
[----:B------:R-:W-:Y:S02]  /*1ab0*/  UISETP.GT.U32.AND UP0, UPT, UR40, 0x1, UPT ;  /* 0x000000012800788c */ /* 0x000fe4000bf04070 */
[----:B------:R-:W-:-:S04]  /*1ac0*/  ULEA UR8, UR7, UR45, 0x3 ;  /* 0x0000002d07087291 */ /* 0x000fc8000f8e183f */
[----:B------:R-:W-:Y:S01]  /*1ad0*/  UIADD3 UR8, UR8, 0x38, URZ ;  /* 0x0000003808087890 */ /* 0x000fe2000fffe03f */
[----:B------:R-:W-:-:S03]  /*1ae0*/  PLOP3.LUT P1, PT, PT, PT, UP0, 0x80, 0x0 ;  /* 0x000000000000781c */ /* 0x000fc60003f2f008 */
[----:B------:R-:W-:-:S09]  /*1af0*/  UPRMT UR8, URZ, 0x654, UR8 ;  /* 0x000006543f087896 */ /* 0x000fd20008000008 */
[----:B------:R-:W-:Y:S01]  /*1b00*/  SYNCS.ARRIVE.TRANS64.RED.A1T0 RZ, [UR8], RZ ;  /* 0x000000ffffff79a7 */ /* 0x000fe20008100408 */
[----:B------:R-:W-:Y:S05]  /*1b10*/  @P1 BRA `(.L_x_24) ;  /* 0x0000000000041947 */ /* 0x000fea0003800000 */
[----:B------:R-:W-:Y:S01]  /*1b20*/  BPT.TRAP 0x1 ;  /* 0x000000040000795c */ /* 0x000fe20000300000 */
.L_x_24:
[----:B------:R-:W-:Y:S01]  /*1b30*/  UIADD3 UR6, UR6, 0x1, URZ ;  /* 0x0000000106067890 */ /* 0x000fe2000fffe03f */
[C---:B------:R-:W-:Y:S01]  /*1b40*/  ISETP.GT.AND P1, PT, R3.reuse, 0x1, PT ;  /* 0x000000010300780c */ /* 0x040fe20003f24270 */
[----:B------:R-:W-:Y:S01]  /*1b50*/  UIADD3 UR7, UR7, 0x1, URZ ;  /* 0x0000000107077890 */ /* 0x000fe2000fffe03f */
[----:B------:R-:W-:Y:S01]  /*1b60*/  VIADD R3, R3, 0xffffffff ;  /* 0xffffffff03037836 */ /* 0x000fe20000000000 */
[----:B------:R-:W-:Y:S02]  /*1b70*/  UISETP.NE.AND UP0, UPT, UR6, 0x7, UPT ;  /* 0x000000070600788c */ /* 0x000fe4000bf05270 */
[----:B------:R-:W-:Y:S02]  /*1b80*/  UISETP.NE.AND UP1, UPT, UR7, 0x7, UPT ;  /* 0x000000070700788c */ /* 0x000fe4000bf25270 */
[----:B------:R-:W-:Y:S02]  /*1b90*/  USEL UR8, URZ, 0x1, UP0 ;  /* 0x000000013f087887 */ /* 0x000fe40008000000 */
[----:B------:R-:W-:-:S02]  /*1ba0*/  USEL UR6, UR6, URZ, UP0 ;  /* 0x0000003f06067287 */ /* 0x000fc40008000000 */
[----:B------:R-:W-:Y:S02]  /*1bb0*/  USEL UR7, UR7, URZ, UP1 ;  /* 0x0000003f07077287 */ /* 0x000fe40008800000 */
[----:B------:R-:W-:Y:S01]  /*1bc0*/  LOP3.LUT R6, R6, UR8, RZ, 0x3c, !PT ;  /* 0x0000000806067c12 */ /* 0x000fe2000f8e3cff */
[----:B------:R-:W-:Y:S09]  /*1bd0*/  @P1 BRA `(.L_x_25) ;  /* 0xfffffff800f41947 */ /* 0x000ff2000383ffff */
.L_x_18:
[----:B------:R-:W3:Y:S02]  /*1be0*/  LDC R3, c[0x0][0x28c] ;  /* 0x0000a300ff037b82 */ /* 0x000ee40000000800 */
[----:B---3--:R-:W-:-:S13]  /*1bf0*/  ISETP.GE.AND P1, PT, R3, 0x1, PT ;  /* 0x000000010300780c */ /* 0x008fda0003f26270 */
[----:B------:R-:W-:Y:S05]  /*1c00*/  @!P1 BRA `(.L_x_26) ;  /* 0x0000000000409947 */ /* 0x000fea0003800000 */
[----:B------:R-:W-:Y:S05]  /*1c10*/  @!P0 BRA `(.L_x_27) ;  /* 0x0000000000048947 */ /* 0x000fea0003800000 */
[----:B------:R-:W-:Y:S01]  /*1c20*/  BPT.TRAP 0x1 ;  /* 0x000000040000795c */ /* 0x000fe20000300000 */
.L_x_27:
[----:B------:R-:W-:Y:S01]  /*1c30*/  VIADD R3, R0, UR39 ;  /* 0x0000002700037c36 */ /* 0x000fe20008000000 */
[----:B------:R-:W-:-:S03]  /*1c40*/  UISETP.GT.U32.AND UP0, UPT, UR40, 0x1, UPT ;  /* 0x000000012800788c */ /* 0x000fc6000bf04070 */
[----:B0-2---:R-:W-:-:S03]  /*1c50*/  IMAD.WIDE.U32 R4, R3, 0x24924925, RZ ;  /* 0x2492492503047825 */ /* 0x005fc600078e00ff */
[----:B------:R-:W-:Y:S01]  /*1c60*/  PLOP3.LUT P0, PT, PT, PT, UP0, 0x80, 0x0 ;  /* 0x000000000000781c */ /* 0x000fe20003f0f008 */
[----:B------:R-:W-:-:S05]  /*1c70*/  IMAD.IADD R4, R3, 0x1, -R5 ;  /* 0x0000000103047824 */ /* 0x000fca00078e0a05 */
[----:B------:R-:W-:-:S04]  /*1c80*/  LEA.HI R4, R4, R5, RZ, 0x1f ;  /* 0x0000000504047211 */ /* 0x000fc800078ff8ff */
[----:B------:R-:W-:-:S05]  /*1c90*/  SHF.R.U32.HI R4, RZ, 0x2, R4 ;  /* 0x00000002ff047819 */ /* 0x000fca0000011604 */
[----:B------:R-:W-:-:S05]  /*1ca0*/  IMAD R4, R4, -0x7, R3 ;  /* 0xfffffff904047824 */ /* 0x000fca00078e0203 */
[----:B------:R-:W-:-:S05]  /*1cb0*/  LEA R4, R4, UR45, 0x3 ;  /* 0x0000002d04047c11 */ /* 0x000fca000f8e18ff */
[----:B------:R-:W-:-:S05]  /*1cc0*/  VIADD R4, R4, 0x38 ;  /* 0x0000003804047836 */ /* 0x000fca0000000000 */
[----:B------:R-:W-:-:S04]  /*1cd0*/  PRMT R4, RZ, 0x654, R4 ;  /* 0x00000654ff047816 */ /* 0x000fc80000000004 */
[----:B------:R3:W-:Y:S01]  /*1ce0*/  SYNCS.ARRIVE.TRANS64.RED.A1T0 RZ, [R4+URZ], RZ ;  /* 0x000000ff04ff79a7 */ /* 0x0007e2000810043f */
[----:B------:R-:W-:Y:S05]  /*1cf0*/  @P0 BRA `(.L_x_26) ;  /* 0x0000000000040947 */ /* 0x000fea0003800000 */
[----:B------:R-:W-:Y:S01]  /*1d00*/  BPT.TRAP 0x1 ;  /* 0x000000040000795c */ /* 0x000fe20000300000 */
.L_x_26:
[----:B------:R-:W-:Y:S01]  /*1d10*/  LOP3.LUT R0, R2, 0x3, RZ, 0xc0, !PT ;  /* 0x0000000302007812 */ /* 0x000fe200078ec0ff */
[----:B------:R-:W-:Y:S01]  /*1d20*/  IMAD.MOV.U32 R7, RZ, RZ, -0x2 ;  /* 0xfffffffeff077424 */ /* 0x000fe200078e00ff */
[----:B------:R-:W-:Y:S01]  /*1d30*/  USHF.L.U32 UR42, UR42, 0x7, URZ ;  /* 0x000000072a2a7899 */ /* 0x000fe2000800063f */
[----:B------:R-:W-:Y:S01]  /*1d40*/  SHF.R.U32.HI R3, RZ, 0x2, R2 ;  /* 0x00000002ff037819 */ /* 0x000fe20000011602 */
[----:B------:R-:W-:Y:S01]  /*1d50*/  ULDC UR7, c[0x0][0x288] ;  /* 0x0000a20000077ab9 */ /* 0x000fe20000000800 */
[----:B------:R-:W-:Y:S01]  /*1d60*/  UIMAD.WIDE UR8, UR41, 0x180, URZ ;  /* 0x00000180290878a5 */ /* 0x000fe2000f8e023f */
[----:B------:R-:W-:Y:S01]  /*1d70*/  IMAD R7, R0, R7, UR7 ;  /* 0x0000000700077e24 */ /* 0x000fe2000f8e0207 */
[----:B------:R-:W-:Y:S01]  /*1d80*/  LOP3.LUT R0, R18, 0x1, RZ, 0xc0, !PT ;  /* 0x0000000112007812 */ /* 0x000fe200078ec0ff */
[----:B------:R-:W-:Y:S01]  /*1d90*/  UIMAD UR41, UR41, 0x180, URZ ;  /* 0x00000180292978a4 */ /* 0x000fe2000f8e023f */
[C---:B0-23--:R-:W-:Y:S01]  /*1da0*/  LOP3.LUT R4, R2.reuse, 0x60, RZ, 0xc0, !PT ;  /* 0x0000006002047812 */ /* 0x04dfe200078ec0ff */
[----:B------:R-:W-:Y:S01]  /*1db0*/  UISETP.GE.AND UP0, UPT, UR42, UR7, UPT ;  /* 0x000000072a00728c */ /* 0x000fe2000bf06270 */
[----:B------:R-:W-:Y:S01]  /*1dc0*/  IMAD.SHL.U32 R216, R2, 0x2, RZ ;  /* 0x0000000202d87824 */ /* 0x000fe200078e00ff */
[----:B------:R-:W-:Y:S01]  /*1dd0*/  UIADD3 UR39, UR44, UR39, URZ ;  /* 0x000000272c277290 */ /* 0x000fe2000fffe03f */
[----:B------:R-:W-:Y:S01]  /*1de0*/  IMAD.U32 R217, RZ, RZ, UR42 ;  /* 0x0000002affd97e24 */ /* 0x000fe2000f8e00ff */
[----:B------:R-:W-:Y:S01]  /*1df0*/  ULDC UR12, c[0x0][0x284] ;  /* 0x0000a100000c7ab9 */ /* 0x000fe20000000800 */
[----:B------:R-:W-:Y:S01]  /*1e00*/  IMAD.SHL.U32 R8, R0, 0x40, RZ ;  /* 0x0000004000087824 */ /* 0x000fe200078e00ff */
[----:B------:R-:W-:Y:S01]  /*1e10*/  UISETP.GE.OR UP0, UPT, UR41, UR12, UP0 ;  /* 0x0000000c2900728c */ /* 0x000fe20008706670 */
[----:B------:R-:W-:Y:S01]  /*1e20*/  LOP3.LUT R3, R3, 0x7, RZ, 0xc0, !PT ;  /* 0x0000000703037812 */ /* 0x000fe200078ec0ff */
[----:B------:R-:W-:Y:S01]  /*1e30*/  UISETP.GT.U32.AND UP1, UPT, UR39, 0x6, UPT ;  /* 0x000000062700788c */ /* 0x000fe2000bf24070 */
[----:B------:R-:W-:Y:S01]  /*1e40*/  SHF.R.U32.HI R6, RZ, 0x1, R4 ;  /* 0x00000001ff067819 */ /* 0x000fe20000011604 */
[----:B------:R-:W-:Y:S01]  /*1e50*/  UIMAD.WIDE.U32 UR4, UR39, 0x24924925, URZ ;  /* 0x24924925270478a5 */ /* 0x000fe2000f8e003f */
[----:B------:R-:W-:Y:S01]  /*1e60*/  LOP3.LUT R216, R217, 0x6, R216, 0xf8, !PT ;  /* 0x00000006d9d87812 */ /* 0x000fe200078ef8d8 */
[----:B------:R-:W-:Y:S01]  /*1e70*/  USHF.R.S32.HI UR13, URZ, 0x1f, UR43 ;  /* 0x0000001f3f0d7899 */ /* 0x000fe2000801142b */
[--C-:B-1----:R-:W-:Y:S01]  /*1e80*/  LOP3.LUT R23, R8, 0x40, R3.reuse, 0xe2, !PT ;  /* 0x0000004008177812 */ /* 0x102fe200078ee203 */
[----:B------:R-:W-:Y:S01]  /*1e90*/  ULDC.64 UR10, c[0x0][0x5d0] ;  /* 0x00017400000a7ab9 */ /* 0x000fe20000000a00 */
[----:B------:R-:W-:Y:S01]  /*1ea0*/  UISETP.LT.U32.AND UP1, UPT, UR44, 0x7, UP1 ;  /* 0x000000072c00788c */ /* 0x000fe20008f21070 */
[----:B------:R-:W-:Y:S01]  /*1eb0*/  IADD3 R3, RZ, -R6, -R3 ;  /* 0x80000006ff037210 */ /* 0x000fe20007ffe803 */
[----:B------:R-:W-:Y:S01]  /*1ec0*/  UIADD3 UR4, UR39, -UR5, URZ ;  /* 0x8000000527047290 */ /* 0x000fe2000fffe03f */
[----:B------:R-:W-:Y:S01]  /*1ed0*/  PLOP3.LUT P0, PT, PT, PT, UP0, 0x80, 0x0 ;  /* 0x000000000000781c */ /* 0x000fe20003f0f008 */
[----:B------:R-:W-:Y:S01]  /*1ee0*/  UISETP.GE.U32.AND UP2, UPT, UR44, 0x7, UPT ;  /* 0x000000072c00788c */ /* 0x000fe2000bf46070 */
[----:B------:R-:W-:Y:S01]  /*1ef0*/  SHF.R.S32.HI R217, RZ, 0x1f, R216 ;  /* 0x0000001fffd97819 */ /* 0x000fe200000114d8 */
[----:B------:R-:W-:-:S02]  /*1f00*/  UIMAD UR6, UR13, UR10, URZ ;  /* 0x0000000a0d0672a4 */ /* 0x000fc4000f8e023f */
[----:B------:R-:W-:Y:S01]  /*1f10*/  IMAD.U32 R5, RZ, RZ, UR10 ;  /* 0x0000000aff057e24 */ /* 0x000fe2000f8e00ff */
[----:B------:R-:W-:Y:S01]  /*1f20*/  USEL UR7, URZ, 0x1, !UP1 ;  /* 0x000000013f077887 */ /* 0x000fe2000c800000 */
[----:B------:R-:W-:Y:S01]  /*1f30*/  IMAD R3, R0, -0x40, R3 ;  /* 0xffffffc000037824 */ /* 0x000fe200078e0203 */
[----:B------:R-:W-:Y:S01]  /*1f40*/  ULEA.HI UR4, UR4, UR5, URZ, 0x1f ;  /* 0x0000000504047291 */ /* 0x000fe2000f8ff83f */
[----:B------:R-:W-:Y:S01]  /*1f50*/  IMAD.U32 R0, RZ, RZ, UR12 ;  /* 0x0000000cff007e24 */ /* 0x000fe2000f8e00ff */
[----:B------:R-:W-:Y:S02]  /*1f60*/  UIMAD UR6, UR43, UR11, UR6 ;  /* 0x0000000b2b0672a4 */ /* 0x000fe4000f8e0206 */
[----:B------:R-:W-:Y:S01]  /*1f70*/  IMAD.WIDE.U32 R4, R5, UR43, R216 ;  /* 0x0000002b05047c25 */ /* 0x000fe2000f8e00d8 */
[----:B------:R-:W-:Y:S01]  /*1f80*/  ULOP3.LUT UR38, UR38, UR7, URZ, 0x3c, !UPT ;  /* 0x0000000726267292 */ /* 0x000fe2000f8e3c3f */
[----:B------:R-:W-:Y:S01]  /*1f90*/  LOP3.LUT R23, R23, UR8, R6, 0xfe, !PT ;  /* 0x0000000817177c12 */ /* 0x000fe2000f8efe06 */
[----:B------:R-:W-:Y:S01]  /*1fa0*/  USHF.R.U32.HI UR4, URZ, 0x2, UR4 ;  /* 0x000000023f047899 */ /* 0x000fe20008011604 */
[----:B------:R-:W-:Y:S01]  /*1fb0*/  IADD3 R3, R0, -UR41, R3 ;  /* 0x8000002900037c10 */ /* 0x000fe2000fffe003 */
[----:B------:R-:W-:Y:S01]  /*1fc0*/  VIADD R5, R5, UR6 ;  /* 0x0000000605057c36 */ /* 0x000fe20008000000 */
[----:B------:R-:W-:Y:S01]  /*1fd0*/  UMOV UR41, 0xffffffff ;  /* 0xffffffff00297882 */ /* 0x000fe20000000000 */
[----:B------:R-:W-:Y:S01]  /*1fe0*/  @UP2 ULOP3.LUT UR38, UR38, 0x1, UR4, 0x78, !UPT ;  /* 0x0000000126262892 */ /* 0x000fe2000f8e7804 */
[----:B------:R-:W-:Y:S01]  /*1ff0*/  VIADD R0, R7, -UR42 ;  /* 0x8000002a07007c36 */ /* 0x000fe20008000000 */
[----:B------:R-:W-:Y:S01]  /*2000*/  UIMAD UR39, UR4, -0x7, UR39 ;  /* 0xfffffff9042778a4 */ /* 0x000fe2000f8e0227 */
[----:B------:R-:W-:Y:S11]  /*2010*/  @P0 BRA `(.L_x_28) ;  /* 0x000000b000600947 */ /* 0x000ff60003800000 */
[----:B-----5:R-:W-:Y:S01]  /*2020*/  FSETP.NEU.AND P0, PT, R19, RZ, PT ;  /* 0x000000ff1300720b */ /* 0x020fe20003f0d000 */
[----:B------:R-:W-:Y:S01]  /*2030*/  ULDC.64 UR6, c[0x0][0x5c8] ;  /* 0x0001720000067ab9 */ /* 0x000fe20000000a00 */
[----:B------:R-:W-:Y:S01]  /*2040*/  ISETP.GT.AND P1, PT, R3, RZ, PT ;  /* 0x000000ff0300720c */ /* 0x000fe20003f24270 */
[----:B------:R-:W-:Y:S01]  /*2050*/  UIMAD UR4, UR9, UR6, URZ ;  /* 0x00000006090472a4 */ /* 0x000fe2000f8e023f */
[----:B------:R-:W-:Y:S01]  /*2060*/  IMAD.U32 R6, RZ, RZ, UR7 ;  /* 0x00000007ff067e24 */ /* 0x000fe2000f8e00ff */
[----:B------:R-:W-:Y:S01]  /*2070*/  BSSY B0, `(.L_x_28) ;  /* 0x0000b12000007945 */ /* 0x000fe20003800000 */
[----:B------:R-:W-:Y:S01]  /*2080*/  IMAD.WIDE.U32 R4, R23, UR6, R4 ;  /* 0x0000000617047c25 */ /* 0x000fe2000f8e0004 */
[----:B------:R-:W-:-:S03]  /*2090*/  ISETP.GT.AND P2, PT, R0, RZ, P1 ;  /* 0x000000ff0000720c */ /* 0x000fc60000f44270 */
[----:B------:R-:W-:-:S04]  /*20a0*/  IMAD R223, R23, R6, UR4 ;  /* 0x0000000417df7e24 */ /* 0x000fc8000f8e0206 */
[----:B------:R-:W-:Y:S01]  /*20b0*/  IMAD.IADD R223, R5, 0x1, R223 ;  /* 0x0000000105df7824 */ /* 0x000fe200078e02df */
[----:B------:R-:W-:Y:S06]  /*20c0*/  @!P0 BRA `(.L_x_29) ;  /* 0x0000007400e08947 */ /* 0x000fec0003800000 */
[----:B------:R-:W0:Y:S01]  /*20d0*/  LDC.64 R20, c[0x0][0x5b8] ;  /* 0x00016e00ff147b82 */ /* 0x000e220000000a00 */
[----:B------:R-:W-:-:S07]  /*20e0*/  ULDC.64 UR4, c[0x0][0x5c0] ;  /* 0x0001700000047ab9 */ /* 0x000fce0000000a00 */
[----:B------:R-:W1:Y:S08]  /*20f0*/  LDC.64 R14, c[0x0][0x5b0] ;  /* 0x00016c00ff0e7b82 */ /* 0x000e700000000a00 */
[----:B------:R-:W2:Y:S01]  /*2100*/  LDC.64 R12, c[0x0][0x5a8] ;  /* 0x00016a00ff0c7b82 */ /* 0x000ea20000000a00 */
[C---:B0-----:R-:W-:Y:S02]  /*2110*/  IMAD R6, R20.reuse, UR13, RZ ;  /* 0x0000000d14067c24 */ /* 0x041fe4000f8e02ff */
[----:B------:R-:W-:-:S04]  /*2120*/  IMAD.WIDE.U32 R10, R20, UR43, R216 ;  /* 0x0000002b140a7c25 */ /* 0x000fc8000f8e00d8 */
[----:B------:R-:W-:Y:S02]  /*2130*/  IMAD R21, R21, UR43, R6 ;  /* 0x0000002b15157c24 */ /* 0x000fe4000f8e0206 */
[----:B-1----:R-:W-:Y:S02]  /*2140*/  IMAD R6, R14, UR9, RZ ;  /* 0x000000090e067c24 */ /* 0x002fe4000f8e02ff */
[----:B------:R-:W-:Y:S02]  /*2150*/  IMAD.IADD R9, R11, 0x1, R21 ;  /* 0x000000010b097824 */ /* 0x000fe400078e0215 */
[----:B------:R-:W-:Y:S02]  /*2160*/  IMAD.MOV.U32 R8, RZ, RZ, R10 ;  /* 0x000000ffff087224 */ /* 0x000fe400078e000a */
[C---:B------:R-:W-:Y:S02]  /*2170*/  IMAD R221, R23.reuse, R15, R6 ;  /* 0x0000000f17dd7224 */ /* 0x040fe400078e0206 */
[----:B------:R-:W-:-:S04]  /*2180*/  IMAD.WIDE.U32 R6, R23, R14, R8 ;  /* 0x0000000e17067225 */ /* 0x000fc800078e0008 */
[----:B------:R-:W-:Y:S01]  /*2190*/  IMAD.IADD R5, R7, 0x1, R221 ;  /* 0x0000000107057824 */ /* 0x000fe200078e02dd */
[----:B--2---:R-:W-:-:S04]  /*21a0*/  LEA R218, P0, R6, R12, 0x1 ;  /* 0x0000000c06da7211 */ /* 0x004fc800078008ff */
[----:B------:R-:W-:-:S05]  /*21b0*/  LEA.HI.X R219, R6, R13, R5, 0x1, P0 ;  /* 0x0000000d06db7211 */ /* 0x000fca00000f0c05 */
[----:B------:R-:W2:Y:S01]  /*21c0*/  @P2 LDG.E.LTC128B.U16 R224, desc[UR36][R218.64] ;  /* 0x00000024dae02981 */ /* 0x000ea2000c1e1520 */
[----:B------:R-:W-:Y:S01]  /*21d0*/  BSSY B1, `(.L_x_30) ;  /* 0x0000013000017945 */ /* 0x000fe20003800000 */
[----:B--2---:R-:W-:-:S05]  /*21e0*/  HADD2.F32 R6, -RZ, R224.H0_H0 ;  /* 0x200000e0ff067230 */ /* 0x004fca0000004100 */
[----:B------:R-:W-:Y:S01]  /*21f0*/  FMUL R5, R6, R19 ;  /* 0x0000001306057220 */ /* 0x000fe20000400000 */
[----:B------:R-:W-:-:S03]  /*2200*/  LEA R6, P0, R4, UR4, 0x1 ;  /* 0x0000000404067c11 */ /* 0x000fc6000f8008ff */
[----:B------:R-:W-:Y:S01]  /*2210*/  FFMA R5, R152, R22, R5 ;  /* 0x0000001698057223 */ /* 0x000fe20000000005 */
[----:B------:R-:W-:-:S04]  /*2220*/  LEA.HI.X R7, R4, UR5, R223, 0x1, P0 ;  /* 0x0000000504077c11 */ /* 0x000fc800080f0cdf */
[----:B------:R-:W-:-:S04]  /*2230*/  F2FP.F16.F32.PACK_AB R5, RZ, R5 ;  /* 0x00000005ff05723e */ /* 0x000fc800000000ff */
[----:B------:R-:W-:Y:S01]  /*2240*/  PRMT R152, R5, 0x7610, R152 ;  /* 0x0000761005987816 */ /* 0x000fe20000000098 */
[----:B------:R-:W-:-:S04]  /*2250*/  IMAD.WIDE.U32 R4, R23, R14, R216 ;  /* 0x0000000e17047225 */ /* 0x000fc800078e00d8 */
[----:B------:R-:W-:Y:S01]  /*2260*/  IMAD.IADD R219, R221, 0x1, R5 ;  /* 0x00000001dddb7824 */ /* 0x000fe200078e0205 */
[----:B------:R0:W-:Y:S01]  /*2270*/  @P2 STG.E.U16 desc[UR36][R6.64], R152 ;  /* 0x0000009806002986 */ /* 0x0001e2000c101524 */
[----:B------:R-:W-:-:S04]  /*2280*/  IMAD.MOV.U32 R218, RZ, RZ, R4 ;  /* 0x000000ffffda7224 */ /* 0x000fc800078e0004 */
[----:B------:R-:W-:-:S04]  /*2290*/  IMAD.WIDE.U32 R218, R20, UR43, R218 ;  /* 0x0000002b14da7c25 */ /* 0x000fc8000f8e00da */
[----:B------:R-:W-:Y:S01]  /*22a0*/  IMAD.IADD R5, R21, 0x1, R219 ;  /* 0x0000000115057824 */ /* 0x000fe200078e02db */
[----:B------:R-:W-:-:S04]  /*22b0*/  LEA R4, P0, R218, R12, 0x1 ;  /* 0x0000000cda047211 */ /* 0x000fc800078008ff */
[----:B------:R-:W-:Y:S02]  /*22c0*/  LEA.HI.X R5, R218, R13, R5, 0x1, P0 ;  /* 0x0000000dda057211 */ /* 0x000fe400000f0c05 */
[----:B------:R-:W-:-:S13]  /*22d0*/  ISETP.GT.AND P0, PT, R0, 0x1, P1 ;  /* 0x000000010000780c */ /* 0x000fda0000f04270 */
[----:B0-----:R-:W-:Y:S05]  /*22e0*/  @!P0 BRA `(.L_x_31) ;  /* 0x0000000000048947 */ /* 0x001fea0003800000 */
[----:B------:R0:W5:Y:S02]  /*22f0*/  LDG.E.LTC128B.U16 R224, desc[UR36][R4.64+0x2] ;  /* 0x0000022404e07981 */ /* 0x000164000c1e1520 */
.L_x_31:
[----:B------:R-:W-:Y:S05]  /*2300*/  BSYNC B1 ;  /* 0x0000000000017941 */ /* 0x000fea0003800000 */
.L_x_30:
[----:B-----5:R-:W-:Y:S02]  /*2310*/  HADD2.F32 R152, -RZ, R224.H0_H0 ;  /* 0x200000e0ff987230 */ /* 0x020fe40000004100 */
[----:B------:R-:W-:-:S03]  /*2320*/  IMAD.SHL.U32 R218, R14, 0x8, RZ ;  /* 0x000000080eda7824 */ /* 0x000fc600078e00ff */
[----:B------:R-:W-:-:S04]  /*2330*/  FMUL R152, R152, R19 ;  /* 0x0000001398987220 */ /* 0x000fc80000400000 */
[----:B------:R-:W-:-:S05]  /*2340*/  FFMA R152, R153, R22, R152 ;  /* 0x0000001699987223 */ /* 0x000fca0000000098 */
[----:B------:R-:W-:-:S04]  /*2350*/  F2FP.F16.F32.PACK_AB R152, RZ, R152 ;  /* 0x00000098ff98723e */ /* 0x000fc800000000ff */
[----:B------:R-:W-:-:S05]  /*2360*/  PRMT R219, R152, 0x7610, R219 ;  /* 0x0000761098db7816 */ /* 0x000fca00000000db */
[----:B------:R1:W-:Y:S02]  /*2370*/  @P0 STG.E.U16 desc[UR36][R6.64+0x2], R219 ;  /* 0x000002db06000986 */ /* 0x0003e4000c101524 */
[----:B-1----:R-:W-:-:S03]  /*2380*/  SHF.L.U64.HI R219, R14, 0x3, R15 ;  /* 0x000000030edb7819 */ /* 0x002fc6000001020f */
[----:B------:R-:W-:-:S04]  /*2390*/  IMAD.WIDE.U32 R152, R23, R14, R218 ;  /* 0x0000000e17987225 */ /* 0x000fc800078e00da */
[----:B------:R-:W-:Y:S01]  /*23a0*/  IMAD.IADD R225, R221, 0x1, R153 ;  /* 0x00000001dde17824 */ /* 0x000fe200078e0299 */
[-C--:B------:R-:W-:Y:S02]  /*23b0*/  IADD3 R220, P0, R216, R152.reuse, RZ ;  /* 0x00000098d8dc7210 */ /* 0x080fe40007f1e0ff */
[----:B------:R-:W-:-:S03]  /*23c0*/  IADD3 R223, P2, R10, R152, RZ ;  /* 0x000000980adf7210 */ /* 0x000fc60007f5e0ff */
[----:B------:R-:W-:Y:S02]  /*23d0*/  IMAD.X R221, R217, 0x1, R225, P0 ;  /* 0x00000001d9dd7824 */ /* 0x000fe400000e06e1 */
[----:B------:R-:W-:-:S04]  /*23e0*/  IMAD.WIDE.U32 R220, R20, UR43, R220 ;  /* 0x0000002b14dc7c25 */ /* 0x000fc8000f8e00dc */
[----:B------:R-:W-:Y:S01]  /*23f0*/  IMAD.IADD R153, R21, 0x1, R221 ;  /* 0x0000000115997824 */ /* 0x000fe200078e02dd */
[----:B------:R-:W-:-:S04]  /*2400*/  LEA R152, P0, R220, R12, 0x1 ;  /* 0x0000000cdc987211 */ /* 0x000fc800078008ff */
[-C--:B------:R-:W-:Y:S01]  /*2410*/  LEA.HI.X R153, R220, R13.reuse, R153, 0x1, P0 ;  /* 0x0000000ddc997211 */ /* 0x080fe200000f0c99 */
[----:B------:R-:W-:Y:S01]  /*2420*/  IMAD.X R220, R225, 0x1, R9, P2 ;  /* 0x00000001e1dc7824 */ /* 0x000fe200010e0609 */
[----:B------:R-:W-:Y:S02]  /*2430*/  ISETP.GT.AND P0, PT, R3, 0x8, PT ;  /* 0x000000080300780c */ /* 0x000fe40003f04270 */
[C---:B------:R-:W-:Y:S02]  /*2440*/  LEA R222, P2, R223.reuse, R12, 0x1 ;  /* 0x0000000cdfde7211 */ /* 0x040fe400078408ff */
[----:B------:R-:W-:Y:S02]  /*2450*/  ISETP.GT.AND P3, PT, R0, RZ, P0 ;  /* 0x000000ff0000720c */ /* 0x000fe40000764270 */
[----:B------:R-:W-:-:S11]  /*2460*/  LEA.HI.X R223, R223, R13, R220, 0x1, P2 ;  /* 0x0000000ddfdf7211 */ /* 0x000fd600010f0cdc */
[----:B------:R-:W2:Y:S01]  /*2470*/  @P3 LDG.E.LTC128B.U16 R224, desc[UR36][R222.64] ;  /* 0x00000024dee03981 */ /* 0x000ea2000c1e1520 */
[----:B------:R-:W-:Y:S01]  /*2480*/  IMAD.U32 R225, RZ, RZ, UR6 ;  /* 0x00000006ffe17e24 */ /* 0x000fe2000f8e00ff */
[----:B------:R-:W-:Y:S01]  /*2490*/  USHF.L.U64.HI UR4, UR6, 0x4, UR7 ;  /* 0x0000000406047899 */ /* 0x000fe20008010207 */
[----:B------:R-:W-:Y:S01]  /*24a0*/  BSSY B1, `(.L_x_32) ;  /* 0x000000c000017945 */ /* 0x000fe20003800000 */
[----:B--2---:R-:W-:-:S05]  /*24b0*/  HADD2.F32 R220, -RZ, R224.H0_H0 ;  /* 0x200000e0ffdc7230 */ /* 0x004fca0000004100 */
[----:B------:R-:W-:Y:S01]  /*24c0*/  FMUL R221, R220, R19 ;  /* 0x00000013dcdd7220 */ /* 0x000fe20000400000 */
[----:B------:R-:W-:-:S03]  /*24d0*/  LEA R220, P2, R225, R6, 0x4 ;  /* 0x00000006e1dc7211 */ /* 0x000fc600078420ff */
[----:B------:R-:W-:-:S05]  /*24e0*/  FFMA R221, R154, R22, R221 ;  /* 0x000000169add7223 */ /* 0x000fca00000000dd */
[----:B------:R-:W-:-:S04]  /*24f0*/  F2FP.F16.F32.PACK_AB R221, RZ, R221 ;  /* 0x000000ddffdd723e */ /* 0x000fc800000000ff */
[----:B------:R-:W-:Y:S02]  /*2500*/  PRMT R154, R221, 0x7610, R154 ;  /* 0x00007610dd9a7816 */ /* 0x000fe4000000009a */
[----:B------:R-:W-:Y:S02]  /*2510*/  IADD3.X R221, R7, UR4, RZ, P2, !PT ;  /* 0x0000000407dd7c10 */ /* 0x000fe400097fe4ff */
[----:B------:R-:W-:-:S03]  /*2520*/  ISETP.GT.AND P2, PT, R0, 0x1, P0 ;  /* 0x000000010000780c */ /* 0x000fc60000744270 */
[----:B------:R1:W-:Y:S10]  /*2530*/  @P3 STG.E.U16 desc[UR36][R220.64], R154 ;  /* 0x0000009adc003986 */ /* 0x0003f4000c101524 */
[----:B------:R-:W-:Y:S05]  /*2540*/  @!P2 BRA `(.L_x_33) ;  /* 0x000000000004a947 */ /* 0x000fea0003800000 */
[----:B------:R2:W5:Y:S02]  /*2550*/  LDG.E.LTC128B.U16 R224, desc[UR36][R152.64+0x2] ;  /* 0x0000022498e07981 */ /* 0x000564000c1e1520 */
.L_x_33:
[----:B------:R-:W-:Y:S05]  /*2560*/  BSYNC B1 ;  /* 0x0000000000017941 */ /* 0x000fea0003800000 */
.L_x_32:
[----:B-1---5:R-:W-:Y:S01]  /*2570*/  HADD2.F32 R154, -RZ, R224.H0_H0 ;  /* 0x200000e0ff9a7230 */ /* 0x022fe20000004100 */
[----:B------:R-:W-:Y:S01]  /*2580*/  ISETP.GT.AND P3, PT, R0, 0x8, P1 ;  /* 0x000000080000780c */ /* 0x000fe20000f64270 */
[----:B------:R-:W-:Y:S03]  /*2590*/  BSSY B1, `(.L_x_34) ;  /* 0x000000a000017945 */ /* 0x000fe60003800000 */
[----:B------:R-:W-:-:S04]  /*25a0*/  FMUL R154, R154, R19 ;  /* 0x000000139a9a7220 */ /* 0x000fc80000400000 */
[----:B------:R-:W-:Y:S01]  /*25b0*/  FFMA R154, R155, R22, R154 ;  /* 0x000000169b9a7223 */ /* 0x000fe2000000009a */
[----:B------:R-:W-:-:S04]  /*25c0*/  IMAD.MOV.U32 R155, RZ, RZ, R221 ;  /* 0x000000ffff9b7224 */ /* 0x000fc800078e00dd */
[----:B------:R-:W-:-:S04]  /*25d0*/  F2FP.F16.F32.PACK_AB R154, RZ, R154 ;  /* 0x0000009aff9a723e */ /* 0x000fc800000000ff */
[----:B------:R-:W-:Y:S01]  /*25e0*/  PRMT R222, R154, 0x7610, R222 ;  /* 0x000076109ade7816 */ /* 0x000fe200000000de */
[----:B------:R-:W-:-:S05]  /*25f0*/  IMAD.MOV.U32 R154, RZ, RZ, R220 ;  /* 0x000000ffff9a7224 */ /* 0x000fca00078e00dc */
[----:B------:R1:W-:Y:S01]  /*2600*/  @P2 STG.E.U16 desc[UR36][R154.64+0x2], R222 ;  /* 0x000002de9a002986 */ /* 0x0003e2000c101524 */
[----:B------:R-:W-:Y:S05]  /*2610*/  @!P3 BRA `(.L_x_35) ;  /* 0x000000000004b947 */ /* 0x000fea0003800000 */
[----:B------:R3:W5:Y:S02]  /*2620*/  LDG.E.LTC128B.U16 R224, desc[UR36][R4.64+0x10] ;  /* 0x0000102404e07981 */ /* 0x000764000c1e1520 */
.L_x_35:
[----:B------:R-:W-:Y:S05]  /*2630*/  BSYNC B1 ;  /* 0x0000000000017941 */ /* 0x000fea0003800000 */
.L_x_34:
[----:B-1---5:R-:W-:Y:S01]  /*2640*/  HADD2.F32 R222, -RZ, R224.H0_H0 ;  /* 0x200000e0ffde7230 */ /* 0x022fe20000004100 */
[----:B------:R-:W-:Y:S01]  /*2650*/  ISETP.GT.AND P2, PT, R0, 0x9, P1 ;  /* 0x000000090000780c */ /* 0x000fe20000f44270 */
[----:B------:R-:W-:Y:S03]  /*2660*/  BSSY B1, `(.L_x_36) ;  /* 0x0000007000017945 */ /* 0x000fe60003800000 */
[----:B------:R-:W-:-:S04]  /*2670*/  FMUL R223, R222, R19 ;  /* 0x00000013dedf7220 */ /* 0x000fc80000400000 */
[----:B------:R-:W-:-:S05]  /*2680*/  FFMA R223, R156, R22, R223 ;  /* 0x000000169cdf7223 */ /* 0x000fca00000000df */
[----:B------:R-:W-:-:S05]  /*2690*/  F2FP.F16.F32.PACK_AB R223, RZ, R223 ;  /* 0x000000dfffdf723e */ /* 0x000fca00000000ff */
[----:B------:R1:W-:Y:S01]  /*26a0*/  @P3 STG.E.U16 desc[UR36][R6.64+0x10], R223 ;  /* 0x000010df06003986 */ /* 0x0003e2000c101524 */
[----:B------:R-:W-:Y:S05]  /*26b0*/  @!P2 BRA `(.L_x_37) ;  /* 0x000000000004a947 */ /* 0x000fea0003800000 */
[----:B------:R4:W5:Y:S02]  /*26c0*/  LDG.E.LTC128B.U16 R224, desc[UR36][R4.64+0x12] ;  /* 0x0000122404e07981 */ /* 0x000964000c1e1520 */
.L_x_37:
[----:B------:R-:W-:Y:S05]  /*26d0*/  BSYNC B1 ;  /* 0x0000000000017941 */ /* 0x000fea0003800000 */
.L_x_36:
[----:B-----5:R-:W-:Y:S01]  /*26e0*/  HADD2.F32 R156, -RZ, R224.H0_H0 ;  /* 0x200000e0ff9c7230 */ /* 0x020fe20000004100 */
[----:B------:R-:W-:Y:S01]  /*26f0*/  ISETP.GT.AND P3, PT, R0, 0x8, P0 ;  /* 0x000000080000780c */ /* 0x000fe20000764270 */
[----:B------:R-:W-:Y:S03]  /*2700*/  BSSY B1, `(.L_x_38) ;  /* 0x0000009000017945 */ /* 0x000fe60003800000 */
[----:B------:R-:W-:-:S04]  /*2710*/  FMUL R156, R156, R19 ;  /* 0x000000139c9c7220 */ /* 0x000fc80000400000 */
[----:B------:R-:W-:-:S05]  /*2720*/  FFMA R156, R157, R22, R156 ;  /* 0x000000169d9c7223 */ /* 0x000fca000000009c */
[----:B------:R-:W-:-:S04]  /*2730*/  F2FP.F16.F32.PACK_AB R156, RZ, R156 ;  /* 0x0000009cff9c723e */ /* 0x000fc800000000ff */
[----:B------:R-:W-:Y:S02]  /*2740*/  PRMT R157, R156, 0x7610, R157 ;  /* 0x000076109c9d7816 */ /* 0x000fe4000000009d */
[----:B------:R-:W-:-:S03]  /*2750*/  PRMT R156, R224, 0x7610, R156 ;  /* 0x00007610e09c7816 */ /* 0x000fc6000000009c */
[----:B------:R0:W-:Y:S01]  /*2760*/  @P2 STG.E.U16 desc[UR36][R6.64+0x12], R157 ;  /* 0x0000129d06002986 */ /* 0x0001e2000c101524 */
[----:B------:R-:W-:Y:S05]  /*2770*/  @!P3 BRA `(.L_x_39) ;  /* 0x000000000004b947 */ /* 0x000fea0003800000 */
[----:B------:R0:W5:Y:S02]  /*2780*/  LDG.E.LTC128B.U16 R156, desc[UR36][R152.64+0x10] ;  /* 0x00001024989c7981 */ /* 0x000164000c1e1520 */
.L_x_39:
[----:B------:R-:W-:Y:S05]  /*2790*/  BSYNC B1 ;  /* 0x0000000000017941 */ /* 0x000fea0003800000 */
.L_x_38:
[----:B-----5:R-:W-:Y:S01]  /*27a0*/  HADD2.F32 R222, -RZ, R156.H0_H0 ;  /* 0x2000009cffde7230 */ /* 0x020fe20000004100 */
[----:B------:R-:W-:-:S04]  /*27b0*/  ISETP.GT.AND P2, PT, R0, 0x9, P0 ;  /* 0x000000090000780c */ /* 0x000fc80000744270 */
[----:B0-----:R-:W-:-:S04]  /*27c0*/  FMUL R157, R222, R19 ;  /* 0x00000013de9d7220 */ /* 0x001fc80000400000 */
[----:B------:R-:W-:-:S05]  /*27d0*/  FFMA R157, R158, R22, R157 ;  /* 0x000000169e9d7223 */ /* 0x000fca000000009d */
[----:B------:R-:W-:-:S05]  /*27e0*/  F2FP.F16.F32.PACK_AB R157, RZ, R157 ;  /* 0x0000009dff9d723e */ /* 0x000fca00000000ff */
[----:B------:R0:W-:Y:S04]  /*27f0*/  @P3 STG.E.U16 desc[UR36][R154.64+0x10], R157 ;  /* 0x0000109d9a003986 */ /* 0x0001e8000c101524 */
[----:B------:R-:W2:Y:S01]  /*2800*/  @P2 LDG.E.LTC128B.U16 R156, desc[UR36][R152.64+0x12] ;  /* 0x00001224989c2981 */ /* 0x000ea2000c1e1520 */
[----:B------:R-:W-:Y:S01]  /*2810*/  ISETP.GT.AND P3, PT, R0, 0x10, P1 ;  /* 0x000000100000780c */ /* 0x000fe20000f64270 */
[----:B--2---:R-:W-:-:S05]  /*2820*/  HADD2.F32 R158, -RZ, R156.H0_H0 ;  /* 0x2000009cff9e7230 */ /* 0x004fca0000004100 */
[----:B------:R-:W-:-:S04]  /*2830*/  FMUL R158, R158, R19 ;  /* 0x000000139e9e7220 */ /* 0x000fc80000400000 */
[----:B------:R-:W-:-:S05]  /*2840*/  FFMA R158, R159, R22, R158 ;  /* 0x000000169f9e7223 */ /* 0x000fca000000009e */
[----:B------:R-:W-:-:S04]  /*2850*/  F2FP.F16.F32.PACK_AB R158, RZ, R158 ;  /* 0x0000009eff9e723e */ /* 0x000fc800000000ff */
[----:B------:R-:W-:-:S05]  /*2860*/  PRMT R159, R158, 0x7610, R159 ;  /* 0x000076109e9f7816 */ /* 0x000fca000000009f */
[----:B------:R2:W-:Y:S04]  /*2870*/  @P2 STG.E.U16 desc[UR36][R154.64+0x12], R159 ;  /* 0x0000129f9a002986 */ /* 0x0005e8000c101524 */
[----:B------:R-:W3:Y:S01]  /*2880*/  @P3 LDG.E.LTC128B.U16 R156, desc[UR36][R4.64+0x20] ;  /* 0x00002024049c3981 */ /* 0x000ee2000c1e1520 */
[----:B------:R-:W-:Y:S01]  /*2890*/  ISETP.GT.AND P2, PT, R0, 0x11, P1 ;  /* 0x000000110000780c */ /* 0x000fe20000f44270 */
[----:B---3--:R-:W-:-:S05]  /*28a0*/  HADD2.F32 R158, -RZ, R156.H0_H0 ;  /* 0x2000009cff9e7230 */ /* 0x008fca0000004100 */
[----:B0-----:R-:W-:-:S04]  /*28b0*/  FMUL R157, R158, R19 ;  /* 0x000000139e9d7220 */ /* 0x001fc80000400000 */
[----:B------:R-:W-:-:S05]  /*28c0*/  FFMA R157, R160, R22, R157 ;  /* 0x00000016a09d7223 */ /* 0x000fca000000009d */
[----:B------:R-:W-:-:S04]  /*28d0*/  F2FP.F16.F32.PACK_AB R157, RZ, R157 ;  /* 0x0000009dff9d723e */ /* 0x000fc800000000ff */
[----:B------:R-:W-:Y:S02]  /*28e0*/  PRMT R158, R157, 0x7610, R158 ;  /* 0x000076109d9e7816 */ /* 0x000fe4000000009e */
[----:B------:R-:W-:-:S03]  /*28f0*/  PRMT R157, R156, 0x7610, R157 ;  /* 0x000076109c9d7816 */ /* 0x000fc6000000009d */
[----:B------:R0:W-:Y:S04]  /*2900*/  @P3 STG.E.U16 desc[UR36][R6.64+0x20], R158 ;  /* 0x0000209e06003986 */ /* 0x0001e8000c101524 */
[----:B------:R-:W3:Y:S01]  /*2910*/  @P2 LDG.E.LTC128B.U16 R157, desc[UR36][R4.64+0x22] ;  /* 0x00002224049d2981 */ /* 0x000ee2000c1e1520 */
[----:B------:R-:W-:Y:S01]  /*2920*/  ISETP.GT.AND P3, PT, R0, 0x10, P0 ;  /* 0x000000100000780c */ /* 0x000fe20000764270 */
[----:B---3--:R-:W-:-:S05]  /*2930*/  HADD2.F32 R156, -RZ, R157.H0_H0 ;  /* 0x2000009dff9c7230 */ /* 0x008fca0000004100 */
[----:B------:R-:W-:-:S04]  /*2940*/  FMUL R156, R156, R19 ;  /* 0x000000139c9c7220 */ /* 0x000fc80000400000 */
[----:B------:R-:W-:-:S05]  /*2950*/  FFMA R156, R161, R22, R156 ;  /* 0x00000016a19c7223 */ /* 0x000fca000000009c */
[----:B------:R-:W-:-:S04]  /*2960*/  F2FP.F16.F32.PACK_AB R156, RZ, R156 ;  /* 0x0000009cff9c723e */ /* 0x000fc800000000ff */
[----:B------:R-:W-:-:S05]  /*2970*/  PRMT R160, R156, 0x7610, R160 ;  /* 0x000076109ca07816 */ /* 0x000fca00000000a0 */
[----:B------:R-:W-:Y:S04]  /*2980*/  @P2 STG.E.U16 desc[UR36][R6.64+0x22], R160 ;  /* 0x000022a006002986 */ /* 0x000fe8000c101524 */
[----:B------:R-:W3:Y:S01]  /*2990*/  @P3 LDG.E.LTC128B.U16 R157, desc[UR36][R152.64+0x20] ;  /* 0x00002024989d3981 */ /* 0x000ee2000c1e1520 */
[----:B------:R-:W-:Y:S01]  /*29a0*/  ISETP.GT.AND P2, PT, R0, 0x11, P0 ;  /* 0x000000110000780c */ /* 0x000fe20000744270 */
[----:B---3--:R-:W-:-:S05]  /*29b0*/  HADD2.F32 R156, -RZ, R157.H0_H0 ;  /* 0x2000009dff9c7230 */ /* 0x008fca0000004100 */
[----:B--2---:R-:W-:-:S04]  /*29c0*/  FMUL R159, R156, R19 ;  /* 0x000000139c9f7220 */ /* 0x004fc80000400000 */
[----:B------:R-:W-:-:S05]  /*29d0*/  FFMA R159, R162, R22, R159 ;  /* 0x00000016a29f7223 */ /* 0x000fca000000009f */
[----:B------:R-:W-:-:S05]  /*29e0*/  F2FP.F16.F32.PACK_AB R159, RZ, R159 ;  /* 0x0000009fff9f723e */ /* 0x000fca00000000ff */
[----:B------:R2:W-:Y:S04]  /*29f0*/  @P3 STG.E.U16 desc[UR36][R154.64+0x20], R159 ;  /* 0x0000209f9a003986 */ /* 0x0005e8000c101524 */
[----:B------:R-:W3:Y:S01]  /*2a00*/  @P2 LDG.E.LTC128B.U16 R157, desc[UR36][R152.64+0x22] ;  /* 0x00002224989d2981 */ /* 0x000ee2000c1e1520 */
[----:B------:R-:W-:Y:S01]  /*2a10*/  ISETP.GT.AND P3, PT, R0, 0x18, P1 ;  /* 0x000000180000780c */ /* 0x000fe20000f64270 */
[----:B---3--:R-:W-:-:S05]  /*2a20*/  HADD2.F32 R156, -RZ, R157.H0_H0 ;  /* 0x2000009dff9c7230 */ /* 0x008fca0000004100 */
[----:B------:R-:W-:-:S04]  /*2a30*/  FMUL R156, R156, R19 ;  /* 0x000000139c9c7220 */ /* 0x000fc80000400000 */
[----:B------:R-:W-:-:S05]  /*2a40*/  FFMA R156, R163, R22, R156 ;  /* 0x00000016a39c7223 */ /* 0x000fca000000009c */
[----:B------:R-:W-:-:S04]  /*2a50*/  F2FP.F16.F32.PACK_AB R156, RZ, R156 ;  /* 0x0000009cff9c723e */ /* 0x000fc800000000ff */
[----:B0-----:R-:W-:-:S05]  /*2a60*/  PRMT R158, R156, 0x7610, R158 ;  /* 0x000076109c9e7816 */ /* 0x001fca000000009e */
[----:B------:R0:W-:Y:S04]  /*2a70*/  @P2 STG.E.U16 desc[UR36][R154.64+0x22], R158 ;  /* 0x0000229e9a002986 */ /* 0x0001e8000c101524 */
        /* <DEDUP_REMOVED lines=367> */
[----:B------:R4:W3:Y:S01]  /*4170*/  @P1 LDG.E.LTC128B.U16 R157, desc[UR36][R4.64+0xf2] ;  /* 0x0000f224049d1981 */ /* 0x0008e2000c1e1520 */
[----:B------:R-:W-:Y:S01]  /*4180*/  ISETP.GT.AND P2, PT, R0, 0x78, P0 ;  /* 0x000000780000780c */ /* 0x000fe20000744270 */
[----:B----4-:R-:W-:Y:S02]  /*4190*/  @P1 IMAD.MOV.U32 R4, RZ, RZ, R6 ;  /* 0x000000ffff041224 */ /* 0x010fe400078e0006 */
[----:B------:R-:W-:Y:S02]  /*41a0*/  @P1 IMAD.MOV.U32 R5, RZ, RZ, R7 ;  /* 0x000000ffff051224 */ /* 0x000fe400078e0007 */
[----:B---3--:R-:W-:-:S05]  /*41b0*/  HADD2.F32 R156, -RZ, R157.H0_H0 ;  /* 0x2000009dff9c7230 */ /* 0x008fca0000004100 */
[----:B------:R-:W-:-:S04]  /*41c0*/  FMUL R156, R156, R19 ;  /* 0x000000139c9c7220 */ /* 0x000fc80000400000 */
[----:B------:R-:W-:-:S05]  /*41d0*/  FFMA R156, R213, R22, R156 ;  /* 0x00000016d59c7223 */ /* 0x000fca000000009c */
[----:B------:R-:W-:-:S04]  /*41e0*/  F2FP.F16.F32.PACK_AB R156, RZ, R156 ;  /* 0x0000009cff9c723e */ /* 0x000fc800000000ff */
[----:B------:R-:W-:-:S05]  /*41f0*/  PRMT R160, R156, 0x7610, R160 ;  /* 0x000076109ca07816 */ /* 0x000fca00000000a0 */
[----:B------:R3:W-:Y:S04]  /*4200*/  @P1 STG.E.U16 desc[UR36][R4.64+0xf2], R160 ;  /* 0x0000f2a004001986 */ /* 0x0007e8000c101524 */
[----:B------:R-:W4:Y:S01]  /*4210*/  @P2 LDG.E.LTC128B.U16 R157, desc[UR36][R152.64+0xf0] ;  /* 0x0000f024989d2981 */ /* 0x000f22000c1e1520 */
[----:B------:R-:W-:Y:S01]  /*4220*/  ISETP.GT.AND P1, PT, R0, 0x79, P0 ;  /* 0x000000790000780c */ /* 0x000fe20000724270 */
[----:B----4-:R-:W-:Y:S01]  /*4230*/  HADD2.F32 R156, -RZ, R157.H0_H0 ;  /* 0x2000009dff9c7230 */ /* 0x010fe20000004100 */
[----:B0-----:R-:W-:-:S04]  /*4240*/  PRMT R158, R157, 0x7610, R158 ;  /* 0x000076109d9e7816 */ /* 0x001fc8000000009e */
[----:B--2---:R-:W-:-:S04]  /*4250*/  FMUL R159, R156, R19 ;  /* 0x000000139c9f7220 */ /* 0x004fc80000400000 */
[----:B------:R-:W-:-:S05]  /*4260*/  FFMA R159, R214, R22, R159 ;  /* 0x00000016d69f7223 */ /* 0x000fca000000009f */
[----:B------:R-:W-:-:S04]  /*4270*/  F2FP.F16.F32.PACK_AB R159, RZ, R159 ;  /* 0x0000009fff9f723e */ /* 0x000fc800000000ff */
[----:B------:R-:W-:-:S05]  /*4280*/  PRMT R162, R159, 0x7610, R162 ;  /* 0x000076109fa27816 */ /* 0x000fca00000000a2 */
[----:B------:R-:W-:Y:S04]  /*4290*/  @P2 STG.E.U16 desc[UR36][R154.64+0xf0], R162 ;  /* 0x0000f0a29a002986 */ /* 0x000fe8000c101524 */
[----:B------:R-:W2:Y:S01]  /*42a0*/  @P1 LDG.E.LTC128B.U16 R158, desc[UR36][R152.64+0xf2] ;  /* 0x0000f224989e1981 */ /* 0x000ea2000c1e1520 */
[----:B------:R-:W-:-:S05]  /*42b0*/  IADD3 R159, P0, R23, 0x80, RZ ;  /* 0x00000080179f7810 */ /* 0x000fca0007f1e0ff */
[----:B---3--:R-:W-:Y:S01]  /*42c0*/  IMAD.X R5, RZ, RZ, UR9, P0 ;  /* 0x00000009ff057e24 */ /* 0x008fe200080e06ff */
[----:B------:R-:W-:-:S03]  /*42d0*/  ISETP.GT.AND P0, PT, R3, 0x80, PT ;  /* 0x000000800300780c */ /* 0x000fc60003f04270 */
[----:B------:R-:W-:Y:S01]  /*42e0*/  IMAD R160, R5, R14, RZ ;  /* 0x0000000e05a07224 */ /* 0x000fe200078e02ff */
[----:B------:R-:W-:-:S03]  /*42f0*/  ISETP.GT.AND P4, PT, R0, RZ, P0 ;  /* 0x000000ff0000720c */ /* 0x000fc60000784270 */
[----:B------:R-:W-:Y:S02]  /*4300*/  IMAD R161, R159, R15, R160 ;  /* 0x0000000f9fa17224 */ /* 0x000fe400078e02a0 */
[----:B--2---:R-:W-:-:S05]  /*4310*/  HADD2.F32 R4, -RZ, R158.H0_H0 ;  /* 0x2000009eff047230 */ /* 0x004fca0000004100 */
[----:B------:R-:W-:Y:S01]  /*4320*/  FMUL R156, R4, R19 ;  /* 0x00000013049c7220 */ /* 0x000fe20000400000 */
[----:B------:R-:W-:-:S04]  /*4330*/  IMAD.WIDE.U32 R4, R159, R14, R8 ;  /* 0x0000000e9f047225 */ /* 0x000fc800078e0008 */
[----:B------:R-:W-:Y:S01]  /*4340*/  FFMA R156, R215, R22, R156 ;  /* 0x00000016d79c7223 */ /* 0x000fe2000000009c */
[----:B------:R-:W-:Y:S01]  /*4350*/  IMAD.IADD R5, R5, 0x1, R161 ;  /* 0x0000000105057824 */ /* 0x000fe200078e02a1 */
[----:B------:R-:W-:-:S03]  /*4360*/  LEA R152, P2, R4, R12, 0x1 ;  /* 0x0000000c04987211 */ /* 0x000fc600078408ff */
[----:B------:R-:W-:Y:S02]  /*4370*/  F2FP.F16.F32.PACK_AB R156, RZ, R156 ;  /* 0x0000009cff9c723e */ /* 0x000fe400000000ff */
[--C-:B------:R-:W-:Y:S02]  /*4380*/  LEA.HI.X R153, R4, R13, R5.reuse, 0x1, P2 ;  /* 0x0000000d04997211 */ /* 0x100fe400010f0c05 */
[----:B------:R-:W-:-:S05]  /*4390*/  PRMT R5, R156, 0x7610, R5 ;  /* 0x000076109c057816 */ /* 0x000fca0000000005 */
[----:B------:R0:W-:Y:S04]  /*43a0*/  @P1 STG.E.U16 desc[UR36][R154.64+0xf2], R5 ;  /* 0x0000f2059a001986 */ /* 0x0001e8000c101524 */
[----:B------:R2:W3:Y:S01]  /*43b0*/  @P4 LDG.E.LTC128B.U16 R158, desc[UR36][R152.64] ;  /* 0x00000024989e4981 */ /* 0x0004e2000c1e1520 */
[----:B------:R-:W-:Y:S01]  /*43c0*/  USHF.L.U32 UR4, UR6, 0x8, URZ ;  /* 0x0000000806047899 */ /* 0x000fe2000800063f */
[----:B------:R-:W-:Y:S01]  /*43d0*/  ISETP.GT.AND P2, PT, R0, 0x1, P0 ;  /* 0x000000010000780c */ /* 0x000fe20000744270 */
[----:B------:R-:W-:Y:S01]  /*43e0*/  USHF.L.U64.HI UR5, UR6, 0x8, UR7 ;  /* 0x0000000806057899 */ /* 0x000fe20008010207 */
[----:B0-----:R-:W-:-:S03]  /*43f0*/  IMAD.WIDE.U32 R4, R159, R14, R216 ;  /* 0x0000000e9f047225 */ /* 0x001fc600078e00d8 */
[----:B--2---:R-:W-:Y:S01]  /*4400*/  IADD3 R152, P1, R6, UR4, RZ ;  /* 0x0000000406987c10 */ /* 0x004fe2000ff3e0ff */
[----:B------:R-:W-:-:S03]  /*4410*/  IMAD.IADD R5, R161, 0x1, R5 ;  /* 0x00000001a1057824 */ /* 0x000fc600078e0205 */
[----:B------:R-:W-:Y:S01]  /*4420*/  IADD3.X R153, R7, UR5, RZ, P1, !PT ;  /* 0x0000000507997c10 */ /* 0x000fe20008ffe4ff */
[----:B---3--:R-:W-:Y:S01]  /*4430*/  HADD2.F32 R156, -RZ, R158.H0_H0 ;  /* 0x2000009eff9c7230 */ /* 0x008fe20000004100 */
[----:B------:R-:W-:-:S04]  /*4440*/  PRMT R160, R158, 0x7610, R160 ;  /* 0x000076109ea07816 */ /* 0x000fc800000000a0 */
[----:B------:R-:W-:-:S04]  /*4450*/  FMUL R157, R156, R19 ;  /* 0x000000139c9d7220 */ /* 0x000fc80000400000 */
[----:B------:R-:W-:Y:S01]  /*4460*/  FFMA R88, R88, R22, R157 ;  /* 0x0000001658587223 */ /* 0x000fe2000000009d */
[----:B------:R-:W-:-:S04]  /*4470*/  IMAD.WIDE.U32 R156, R20, UR43, R4 ;  /* 0x0000002b149c7c25 */ /* 0x000fc8000f8e0004 */
[----:B------:R-:W-:Y:S01]  /*4480*/  F2FP.F16.F32.PACK_AB R88, RZ, R88 ;  /* 0x00000058ff58723e */ /* 0x000fe200000000ff */
[----:B------:R-:W-:Y:S01]  /*4490*/  IMAD.IADD R5, R21, 0x1, R157 ;  /* 0x0000000115057824 */ /* 0x000fe200078e029d */
[----:B------:R-:W-:Y:S02]  /*44a0*/  LEA R4, P3, R156, R12, 0x1 ;  /* 0x0000000c9c047211 */ /* 0x000fe400078608ff */
[----:B------:R-:W-:Y:S02]  /*44b0*/  PRMT R154, R88, 0x7610, R154 ;  /* 0x00007610589a7816 */ /* 0x000fe4000000009a */
[----:B------:R-:W-:-:S03]  /*44c0*/  LEA.HI.X R5, R156, R13, R5, 0x1, P3 ;  /* 0x0000000d9c057211 */ /* 0x000fc600018f0c05 */
[----:B------:R0:W-:Y:S04]  /*44d0*/  @P4 STG.E.U16 desc[UR36][R152.64], R154 ;  /* 0x0000009a98004986 */ /* 0x0001e8000c101524 */
[----:B------:R-:W2:Y:S01]  /*44e0*/  @P2 LDG.E.LTC128B.U16 R160, desc[UR36][R4.64+0x2] ;  /* 0x0000022404a02981 */ /* 0x000ea2000c1e1520 */
[----:B------:R-:W-:Y:S01]  /*44f0*/  IMAD.WIDE.U32 R158, R159, R14, R218 ;  /* 0x0000000e9f9e7225 */ /* 0x000fe200078e00da */
[----:B------:R-:W-:-:S03]  /*4500*/  ISETP.GT.AND P1, PT, R3, 0x88, PT ;  /* 0x000000880300780c */ /* 0x000fc60003f24270 */
[----:B------:R-:W-:Y:S01]  /*4510*/  IMAD.IADD R161, R161, 0x1, R159 ;  /* 0x00000001a1a17824 */ /* 0x000fe200078e029f */
[----:B------:R-:W-:Y:S02]  /*4520*/  IADD3 R155, P4, R10, R158, RZ ;  /* 0x0000009e0a9b7210 */ /* 0x000fe40007f9e0ff */
[----:B------:R-:W-:-:S03]  /*4530*/  ISETP.GT.AND P3, PT, R0, RZ, P1 ;  /* 0x000000ff0000720c */ /* 0x000fc60000f64270 */
[----:B------:R-:W-:Y:S01]  /*4540*/  IMAD.X R156, R161, 0x1, R9, P4 ;  /* 0x00000001a19c7824 */ /* 0x000fe200020e0609 */
[----:B0-----:R-:W-:-:S04]  /*4550*/  LEA R154, P4, R155, R12, 0x1 ;  /* 0x0000000c9b9a7211 */ /* 0x001fc800078808ff */
[----:B------:R-:W-:Y:S01]  /*4560*/  LEA.HI.X R155, R155, R13, R156, 0x1, P4 ;  /* 0x0000000d9b9b7211 */ /* 0x000fe200020f0c9c */
[----:B--2---:R-:W-:-:S05]  /*4570*/  HADD2.F32 R88, -RZ, R160.H0_H0 ;  /* 0x200000a0ff587230 */ /* 0x004fca0000004100 */
[----:B------:R-:W-:-:S04]  /*4580*/  FMUL R88, R88, R19 ;  /* 0x0000001358587220 */ /* 0x000fc80000400000 */
[----:B------:R-:W-:Y:S01]  /*4590*/  FFMA R88, R89, R22, R88 ;  /* 0x0000001659587223 */ /* 0x000fe20000000058 */
[----:B------:R-:W-:-:S04]  /*45a0*/  @P2 IMAD.MOV.U32 R89, RZ, RZ, R153 ;  /* 0x000000ffff592224 */ /* 0x000fc800078e0099 */
[----:B------:R-:W-:-:S04]  /*45b0*/  F2FP.F16.F32.PACK_AB R88, RZ, R88 ;  /* 0x00000058ff58723e */ /* 0x000fc800000000ff */
[----:B------:R-:W-:Y:S01]  /*45c0*/  PRMT R159, R88, 0x7610, R159 ;  /* 0x00007610589f7816 */ /* 0x000fe2000000009f */
[----:B------:R-:W-:-:S05]  /*45d0*/  @P2 IMAD.MOV.U32 R88, RZ, RZ, R152 ;  /* 0x000000ffff582224 */ /* 0x000fca00078e0098 */
[----:B------:R0:W-:Y:S04]  /*45e0*/  @P2 STG.E.U16 desc[UR36][R88.64+0x2], R159 ;  /* 0x0000029f58002986 */ /* 0x0001e8000c101524 */
[----:B------:R-:W2:Y:S01]  /*45f0*/  @P3 LDG.E.LTC128B.U16 R160, desc[UR36][R154.64] ;  /* 0x000000249aa03981 */ /* 0x000ea2000c1e1520 */
[----:B------:R-:W-:-:S05]  /*4600*/  IADD3 R158, P2, R216, R158, RZ ;  /* 0x0000009ed89e7210 */ /* 0x000fca0007f5e0ff */
[----:B0-----:R-:W-:Y:S01]  /*4610*/  IMAD.X R159, R217, 0x1, R161, P2 ;  /* 0x00000001d99f7824 */ /* 0x001fe200010e06a1 */
[----:B------:R-:W-:Y:S01]  /*4620*/  ISETP.GT.AND P2, PT, R0, 0x1, P1 ;  /* 0x000000010000780c */ /* 0x000fe20000f44270 */
[----:B------:R-:W-:-:S04]  /*4630*/  IMAD.WIDE.U32 R158, R20, UR43, R158 ;  /* 0x0000002b149e7c25 */ /* 0x000fc8000f8e009e */
[----:B------:R-:W-:Y:S01]  /*4640*/  IMAD.IADD R89, R21, 0x1, R159 ;  /* 0x0000000115597824 */ /* 0x000fe200078e029f */
[----:B------:R-:W-:-:S04]  /*4650*/  LEA R88, P5, R158, R12, 0x1 ;  /* 0x0000000c9e587211 */ /* 0x000fc800078a08ff */
[----:B------:R-:W-:Y:S01]  /*4660*/  LEA.HI.X R89, R158, R13, R89, 0x1, P5 ;  /* 0x0000000d9e597211 */ /* 0x000fe200028f0c59 */
[----:B--2---:R-:W-:-:S05]  /*4670*/  HADD2.F32 R156, -RZ, R160.H0_H0 ;  /* 0x200000a0ff9c7230 */ /* 0x004fca0000004100 */
[----:B------:R-:W-:Y:S01]  /*4680*/  FMUL R157, R156, R19 ;  /* 0x000000139c9d7220 */ /* 0x000fe20000400000 */
[----:B------:R-:W-:-:S03]  /*4690*/  IADD3 R156, P4, R220, UR4, RZ ;  /* 0x00000004dc9c7c10 */ /* 0x000fc6000ff9e0ff */
[----:B------:R-:W-:-:S05]  /*46a0*/  FFMA R157, R90, R22, R157 ;  /* 0x000000165a9d7223 */ /* 0x000fca000000009d */
[----:B------:R-:W-:Y:S02]  /*46b0*/  F2FP.F16.F32.PACK_AB R90, RZ, R157 ;  /* 0x0000009dff5a723e */ /* 0x000fe400000000ff */
[----:B------:R-:W-:Y:S02]  /*46c0*/  IADD3.X R157, R221, UR5, RZ, P4, !PT ;  /* 0x00000005dd9d7c10 */ /* 0x000fe4000a7fe4ff */
[----:B------:R-:W-:-:S05]  /*46d0*/  PRMT R155, R90, 0x7610, R155 ;  /* 0x000076105a9b7816 */ /* 0x000fca000000009b */
[----:B------:R0:W-:Y:S04]  /*46e0*/  @P3 STG.E.U16 desc[UR36][R156.64], R155 ;  /* 0x0000009b9c003986 */ /* 0x0001e8000c101524 */
[----:B------:R-:W2:Y:S01]  /*46f0*/  @P2 LDG.E.LTC128B.U16 R160, desc[UR36][R88.64+0x2] ;  /* 0x0000022458a02981 */ /* 0x000ea2000c1e1520 */
[----:B------:R-:W-:Y:S01]  /*4700*/  ISETP.GT.AND P4, PT, R0, 0x8, P0 ;  /* 0x000000080000780c */ /* 0x000fe20000784270 */
[----:B--2---:R-:W-:-:S05]  /*4710*/  HADD2.F32 R90, -RZ, R160.H0_H0 ;  /* 0x200000a0ff5a7230 */ /* 0x004fca0000004100 */
[----:B------:R-:W-:-:S04]  /*4720*/  FMUL R90, R90, R19 ;  /* 0x000000135a5a7220 */ /* 0x000fc80000400000 */
[----:B------:R-:W-:Y:S01]  /*4730*/  FFMA R91, R91, R22, R90 ;  /* 0x000000165b5b7223 */ /* 0x000fe2000000005a */
[----:B------:R-:W-:-:S04]  /*4740*/  IADD3 R90, P3, R220, UR4, RZ ;  /* 0x00000004dc5a7c10 */ /* 0x000fc8000ff7e0ff */
[----:B------:R-:W-:Y:S02]  /*4750*/  F2FP.F16.F32.PACK_AB R154, RZ, R91 ;  /* 0x0000005bff9a723e */ /* 0x000fe400000000ff */
[----:B------:R-:W-:Y:S02]  /*4760*/  IADD3.X R91, R221, UR5, RZ, P3, !PT ;  /* 0x00000005dd5b7c10 */ /* 0x000fe40009ffe4ff */
[----:B0-----:R-:W-:-:S05]  /*4770*/  PRMT R157, R154, 0x7610, R157 ;  /* 0x000076109a9d7816 */ /* 0x001fca000000009d */
[----:B------:R0:W-:Y:S04]  /*4780*/  @P2 STG.E.U16 desc[UR36][R90.64+0x2], R157 ;  /* 0x0000029d5a002986 */ /* 0x0001e8000c101524 */
[----:B------:R-:W2:Y:S01]  /*4790*/  @P4 LDG.E.LTC128B.U16 R160, desc[UR36][R4.64+0x10] ;  /* 0x0000102404a04981 */ /* 0x000ea2000c1e1520 */
[----:B------:R-:W-:Y:S01]  /*47a0*/  ISETP.GT.AND P2, PT, R0, 0x9, P0 ;  /* 0x000000090000780c */ /* 0x000fe20000744270 */
[----:B0-----:R-:W-:Y:S02]  /*47b0*/  @P4 IMAD.MOV.U32 R90, RZ, RZ, R152 ;  /* 0x000000ffff5a4224 */ /* 0x001fe400078e0098 */
[----:B------:R-:W-:Y:S02]  /*47c0*/  @P4 IMAD.MOV.U32 R91, RZ, RZ, R153 ;  /* 0x000000ffff5b4224 */ /* 0x000fe400078e0099 */
[----:B--2---:R-:W-:-:S05]  /*47d0*/  HADD2.F32 R154, -RZ, R160.H0_H0 ;  /* 0x200000a0ff9a7230 */ /* 0x004fca0000004100 */
[----:B------:R-:W-:-:S04]  /*47e0*/  FMUL R155, R154, R19 ;  /* 0x000000139a9b7220 */ /* 0x000fc80000400000 */
[----:B------:R-:W-:-:S05]  /*47f0*/  FFMA R155, R92, R22, R155 ;  /* 0x000000165c9b7223 */ /* 0x000fca000000009b */
[----:B------:R-:W-:-:S05]  /*4800*/  F2FP.F16.F32.PACK_AB R155, RZ, R155 ;  /* 0x0000009bff9b723e */ /* 0x000fca00000000ff */
        /* <DEDUP_REMOVED lines=8> */
[----:B------:R-:W-:-:S04]  /*4890*/  F2FP.F16.F32.PACK_AB R92, RZ, R92 ;  /* 0x0000005cff5c723e */ /* 0x000fc800000000ff */
[----:B------:R-:W-:-:S05]  /*48a0*/  PRMT R154, R92, 0x7610, R154 ;  /* 0x000076105c9a7816 */ /* 0x000fca000000009a */
[----:B------:R0:W-:Y:S04]  /*48b0*/  @P2 STG.E.U16 desc[UR36][R90.64+0x12], R154 ;  /* 0x0000129a5a002986 */ /* 0x0001e8000c101524 */
[----:B------:R-:W2:Y:S01]  /*48c0*/  @P3 LDG.E.LTC128B.U16 R160, desc[UR36][R88.64+0x10] ;  /* 0x0000102458a03981 */ /* 0x000ea2000c1e1520 */
[----:B------:R-:W-:Y:S01]  /*48d0*/  ISETP.GT.AND P4, PT, R0, 0x9, P1 ;  /* 0x000000090000780c */ /* 0x000fe20000f84270 */
[----:B--2---:R-:W-:-:S05]  /*48e0*/  HADD2.F32 R92, -RZ, R160.H0_H0 ;  /* 0x200000a0ff5c7230 */ /* 0x004fca0000004100 */
[----:B------:R-:W-:Y:S01]  /*48f0*/  FMUL R93, R92, R19 ;  /* 0x000000135c5d7220 */ /* 0x000fe20000400000 */
[----:B------:R-:W-:-:S03]  /*4900*/  IADD3 R92, P2, R220, UR4, RZ ;  /* 0x00000004dc5c7c10 */ /* 0x000fc6000ff5e0ff */
[----:B------:R-:W-:-:S05]  /*4910*/  FFMA R93, R94, R22, R93 ;  /* 0x000000165e5d7223 */ /* 0x000fca000000005d */
[----:B0-----:R-:W-:Y:S02]  /*4920*/  F2FP.F16.F32.PACK_AB R91, RZ, R93 ;  /* 0x0000005dff5b723e */ /* 0x001fe400000000ff */
[----:B------:R-:W-:-:S05]  /*4930*/  IADD3.X R93, R221, UR5, RZ, P2, !PT ;  /* 0x00000005dd5d7c10 */ /* 0x000fca00097fe4ff */
        /* <DEDUP_REMOVED lines=8> */
[----:B0-----:R-:W-:-:S05]  /*49c0*/  IADD3.X R91, R221, UR5, RZ, P2, !PT ;  /* 0x00000005dd5b7c10 */ /* 0x001fca00097fe4ff */
        /* <DEDUP_REMOVED lines=496> */
[----:B------:R-:W-:-:S05]  /*68d0*/  F2FP.F16.F32.PACK_AB R92, RZ, R92 ;  /* 0x0000005cff5c723e */ /* 0x000fca00000000ff */
[----:B------:R-:W-:Y:S04]  /*68e0*/  @P0 STG.E.U16 desc[UR36][R152.64+0xf2], R92 ;  /* 0x0000f25c98000986 */ /* 0x000fe8000c101524 */
[----:B------:R-:W0:Y:S01]  /*68f0*/  @P2 LDG.E.LTC128B.U16 R160, desc[UR36][R88.64+0xf0] ;  /* 0x0000f02458a02981 */ /* 0x000e22000c1e1520 */
[----:B------:R-:W-:Y:S02]  /*6900*/  ISETP.GT.AND P1, PT, R0, 0x79, P1 ;  /* 0x000000790000780c */ /* 0x000fe40000f24270 */
[----:B------:R-:W-:Y:S01]  /*6910*/  IADD3 R4, P0, R220, UR4, RZ ;  /* 0x00000004dc047c10 */ /* 0x000fe2000ff1e0ff */
[----:B0-----:R-:W-:-:S05]  /*6920*/  HADD2.F32 R90, -RZ, R160.H0_H0 ;  /* 0x200000a0ff5a7230 */ /* 0x001fca0000004100 */
[----:B------:R-:W-:-:S04]  /*6930*/  FMUL R5, R90, R19 ;  /* 0x000000135a057220 */ /* 0x000fc80000400000 */
[----:B------:R-:W-:-:S05]  /*6940*/  FFMA R5, R150, R22, R5 ;  /* 0x0000001696057223 */ /* 0x000fca0000000005 */
[----:B------:R-:W-:Y:S02]  /*6950*/  F2FP.F16.F32.PACK_AB R90, RZ, R5 ;  /* 0x00000005ff5a723e */ /* 0x000fe400000000ff */
[----:B------:R-:W-:Y:S02]  /*6960*/  IADD3.X R5, R221, UR5, RZ, P0, !PT ;  /* 0x00000005dd057c10 */ /* 0x000fe400087fe4ff */
[----:B------:R-:W-:-:S05]  /*6970*/  PRMT R91, R90, 0x7610, R91 ;  /* 0x000076105a5b7816 */ /* 0x000fca000000005b */
[----:B------:R0:W-:Y:S04]  /*6980*/  @P2 STG.E.U16 desc[UR36][R4.64+0xf0], R91 ;  /* 0x0000f05b04002986 */ /* 0x0001e8000c101524 */
[----:B------:R-:W2:Y:S01]  /*6990*/  @P1 LDG.E.LTC128B.U16 R160, desc[UR36][R88.64+0xf2] ;  /* 0x0000f22458a01981 */ /* 0x000ea2000c1e1520 */
[----:B------:R-:W-:-:S05]  /*69a0*/  IADD3 R95, P0, R23, 0x100, RZ ;  /* 0x00000100175f7810 */ /* 0x000fca0007f1e0ff */
[----:B------:R-:W-:Y:S01]  /*69b0*/  IMAD.X R23, RZ, RZ, UR9, P0 ;  /* 0x00000009ff177e24 */ /* 0x000fe200080e06ff */
[----:B------:R-:W-:Y:S02]  /*69c0*/  ISETP.GT.AND P0, PT, R3, 0x100, PT ;  /* 0x000001000300780c */ /* 0x000fe40003f04270 */
[----:B0-----:R-:W-:Y:S01]  /*69d0*/  IADD3 R4, P3, R220, UR4, RZ ;  /* 0x00000004dc047c10 */ /* 0x001fe2000ff7e0ff */
        /* <DEDUP_REMOVED lines=10> */
[----:B------:R-:W-:Y:S02]  /*6a80*/  LEA.HI.X R89, R90, R13, R5, 0x1, P4 ;  /* 0x0000000d5a597211 */ /* 0x000fe400020f0c05 */
[----:B------:R-:W-:Y:S02]  /*6a90*/  IADD3.X R5, R221, UR5, RZ, P3, !PT ;  /* 0x00000005dd057c10 */ /* 0x000fe40009ffe4ff */
[----:B------:R-:W-:-:S05]  /*6aa0*/  PRMT R91, R92, 0x7610, R91 ;  /* 0x000076105c5b7816 */ /* 0x000fca000000005b */
[----:B------:R0:W-:Y:S04]  /*6ab0*/  @P1 STG.E.U16 desc[UR36][R4.64+0xf2], R91 ;  /* 0x0000f25b04001986 */ /* 0x0001e8000c101524 */
[----:B------:R-:W2:Y:S01]  /*6ac0*/  @P2 LDG.E.LTC128B.U16 R160, desc[UR36][R88.64] ;  /* 0x0000002458a02981 */ /* 0x000ea2000c1e1520 */
[----:B------:R-:W-:Y:S01]  /*6ad0*/  IMAD.U32 R15, RZ, RZ, UR6 ;  /* 0x00000006ff0f7e24 */ /* 0x000fe2000f8e00ff */
[----:B------:R-:W-:Y:S01]  /*6ae0*/  ISETP.GT.AND P3, PT, R0, 0x1, P0 ;  /* 0x000000010000780c */ /* 0x000fe20000764270 */
[----:B------:R-:W-:Y:S01]  /*6af0*/  IMAD.U32 R94, RZ, RZ, UR6 ;  /* 0x00000006ff5e7e24 */ /* 0x000fe2000f8e00ff */
[----:B------:R-:W-:Y:S01]  /*6b00*/  BSSY B1, `(.L_x_40) ;  /* 0x0000013000017945 */ /* 0x000fe20003800000 */
[----:B------:R-:W-:Y:S02]  /*6b10*/  IMAD.U32 R97, RZ, RZ, UR7 ;  /* 0x00000007ff617e24 */ /* 0x000fe4000f8e00ff */
[----:B------:R-:W-:-:S02]  /*6b20*/  IMAD.SHL.U32 R15, R15, 0x200, RZ ;  /* 0x000002000f0f7824 */ /* 0x000fc400078e00ff */
[----:B0-----:R-:W-:-:S03]  /*6b30*/  IMAD.WIDE.U32 R90, R95, R14, R216 ;  /* 0x0000000e5f5a7225 */ /* 0x001fc600078e00d8 */
[----:B-1----:R-:W-:Y:S01]  /*6b40*/  IADD3 R6, P1, R15, R6, RZ ;  /* 0x000000060f067210 */ /* 0x002fe20007f3e0ff */
[----:B------:R-:W-:Y:S02]  /*6b50*/  IMAD.IADD R91, R93, 0x1, R91 ;  /* 0x000000015d5b7824 */ /* 0x000fe400078e025b */
[----:B------:R-:W-:-:S04]  /*6b60*/  IMAD.WIDE.U32 R90, R20, UR43, R90 ;  /* 0x0000002b145a7c25 */ /* 0x000fc8000f8e005a */
[----:B------:R-:W-:Y:S01]  /*6b70*/  IMAD.IADD R5, R21, 0x1, R91 ;  /* 0x0000000115057824 */ /* 0x000fe200078e025b */
[----:B------:R-:W-:-:S04]  /*6b80*/  LEA R4, P4, R90, R12, 0x1 ;  /* 0x0000000c5a047211 */ /* 0x000fc800078808ff */
[----:B------:R-:W-:Y:S01]  /*6b90*/  LEA.HI.X R5, R90, R13, R5, 0x1, P4 ;  /* 0x0000000d5a057211 */ /* 0x000fe200020f0c05 */
[----:B--2---:R-:W-:-:S05]  /*6ba0*/  HADD2.F32 R92, -RZ, R160.H0_H0 ;  /* 0x200000a0ff5c7230 */ /* 0x004fca0000004100 */
[----:B------:R-:W-:-:S04]  /*6bb0*/  FMUL R23, R92, R19 ;  /* 0x000000135c177220 */ /* 0x000fc80000400000 */
[----:B------:R-:W-:Y:S01]  /*6bc0*/  FFMA R24, R24, R22, R23 ;  /* 0x0000001618187223 */ /* 0x000fe20000000017 */
[----:B------:R-:W-:-:S04]  /*6bd0*/  SHF.L.U64.HI R23, R94, 0x9, R97 ;  /* 0x000000095e177819 */ /* 0x000fc80000010261 */
[----:B------:R-:W-:Y:S01]  /*6be0*/  F2FP.F16.F32.PACK_AB R24, RZ, R24 ;  /* 0x00000018ff18723e */ /* 0x000fe200000000ff */
[----:B------:R-:W-:-:S05]  /*6bf0*/  IMAD.X R7, R23, 0x1, R7, P1 ;  /* 0x0000000117077824 */ /* 0x000fca00008e0607 */
[----:B------:R0:W-:Y:S01]  /*6c00*/  @P2 STG.E.U16 desc[UR36][R6.64], R24 ;  /* 0x0000001806002986 */ /* 0x0001e2000c101524 */
[----:B------:R-:W-:Y:S05]  /*6c10*/  @!P3 BRA `(.L_x_41) ;  /* 0x000000000004b947 */ /* 0x000fea0003800000 */
[----:B------:R1:W5:Y:S02]  /*6c20*/  LDG.E.LTC128B.U16 R160, desc[UR36][R4.64+0x2] ;  /* 0x0000022404a07981 */ /* 0x000364000c1e1520 */
.L_x_41:
[----:B------:R-:W-:Y:S05]  /*6c30*/  BSYNC B1 ;  /* 0x0000000000017941 */ /* 0x000fea0003800000 */
.L_x_40:
[----:B-----5:R-:W-:Y:S01]  /*6c40*/  HADD2.F32 R8, -RZ, R160.H0_H0 ;  /* 0x200000a0ff087230 */ /* 0x020fe20000004100 */
[----:B------:R-:W-:Y:S01]  /*6c50*/  ISETP.GT.AND P1, PT, R3, 0x108, PT ;  /* 0x000001080300780c */ /* 0x000fe20003f24270 */
[----:B------:R-:W-:Y:S01]  /*6c60*/  IMAD.WIDE.U32 R218, R95, R14, R218 ;  /* 0x0000000e5fda7225 */ /* 0x000fe200078e00da */
[----:B------:R-:W-:Y:S03]  /*6c70*/  BSSY B1, `(.L_x_42) ;  /* 0x0000010000017945 */ /* 0x000fe60003800000 */
[----:B------:R-:W-:Y:S01]  /*6c80*/  FMUL R8, R8, R19 ;  /* 0x0000001308087220 */ /* 0x000fe20000400000 */
[----:B------:R-:W-:Y:S01]  /*6c90*/  ISETP.GT.AND P2, PT, R0, RZ, P1 ;  /* 0x000000ff0000720c */ /* 0x000fe20000f44270 */
[----:B------:R-:W-:Y:S01]  /*6ca0*/  IMAD.IADD R93, R93, 0x1, R219 ;  /* 0x000000015d5d7824 */ /* 0x000fe200078e02db */
[----:B------:R-:W-:Y:S01]  /*6cb0*/  IADD3 R3, P4, R10, R218, RZ ;  /* 0x000000da0a037210 */ /* 0x000fe20007f9e0ff */
[----:B------:R-:W-:Y:S01]  /*6cc0*/  FFMA R8, R25, R22, R8 ;  /* 0x0000001619087223 */ /* 0x000fe20000000008 */
[----:B------:R-:W-:-:S03]  /*6cd0*/  IADD3 R10, P5, R216, R218, RZ ;  /* 0x000000dad80a7210 */ /* 0x000fc60007fbe0ff */
[----:B------:R-:W-:Y:S01]  /*6ce0*/  IMAD.X R14, R93, 0x1, R9, P4 ;  /* 0x000000015d0e7824 */ /* 0x000fe200020e0609 */
[----:B------:R-:W-:Y:S02]  /*6cf0*/  F2FP.F16.F32.PACK_AB R11, RZ, R8 ;  /* 0x00000008ff0b723e */ /* 0x000fe400000000ff */
[----:B------:R-:W-:Y:S02]  /*6d00*/  LEA R8, P4, R3, R12, 0x1 ;  /* 0x0000000c03087211 */ /* 0x000fe400078808ff */
[----:B0-----:R-:W-:Y:S01]  /*6d10*/  PRMT R24, R11, 0x7610, R24 ;  /* 0x000076100b187816 */ /* 0x001fe20000000018 */
[----:B------:R-:W-:Y:S01]  /*6d20*/  IMAD.X R11, R217, 0x1, R93, P5 ;  /* 0x00000001d90b7824 */ /* 0x000fe200028e065d */
[----:B------:R-:W-:-:S03]  /*6d30*/  LEA.HI.X R9, R3, R13, R14, 0x1, P4 ;  /* 0x0000000d03097211 */ /* 0x000fc600020f0c0e */
[----:B------:R0:W-:Y:S01]  /*6d40*/  @P3 STG.E.U16 desc[UR36][R6.64+0x2], R24 ;  /* 0x0000021806003986 */ /* 0x0001e2000c101524 */
[----:B------:R-:W-:Y:S05]  /*6d50*/  @!P2 BRA `(.L_x_43) ;  /* 0x000000000004a947 */ /* 0x000fea0003800000 */
[----:B------:R2:W5:Y:S02]  /*6d60*/  LDG.E.LTC128B.U16 R160, desc[UR36][R8.64] ;  /* 0x0000002408a07981 */ /* 0x000564000c1e1520 */
.L_x_43:
[----:B------:R-:W-:Y:S05]  /*6d70*/  BSYNC B1 ;  /* 0x0000000000017941 */ /* 0x000fea0003800000 */
.L_x_42:
[----:B--2--5:R-:W-:Y:S01]  /*6d80*/  HADD2.F32 R8, -RZ, R160.H0_H0 ;  /* 0x200000a0ff087230 */ /* 0x024fe20000004100 */
[----:B------:R-:W-:Y:S01]  /*6d90*/  BSSY B1, `(.L_x_44) ;  /* 0x000000e000017945 */ /* 0x000fe20003800000 */
[----:B------:R-:W-:-:S04]  /*6da0*/  IMAD.WIDE.U32 R10, R20, UR43, R10 ;  /* 0x0000002b140a7c25 */ /* 0x000fc8000f8e000a */
[----:B------:R-:W-:Y:S01]  /*6db0*/  FMUL R3, R8, R19 ;  /* 0x0000001308037220 */ /* 0x000fe20000400000 */
[----:B------:R-:W-:Y:S01]  /*6dc0*/  IADD3 R8, P3, R15, R220, RZ ;  /* 0x000000dc0f087210 */ /* 0x000fe20007f7e0ff */
[----:B------:R-:W-:Y:S01]  /*6dd0*/  IMAD.IADD R21, R21, 0x1, R11 ;  /* 0x0000000115157824 */ /* 0x000fe200078e020b */
[----:B------:R-:W-:Y:S01]  /*6de0*/  LEA R12, P4, R10, R12, 0x1 ;  /* 0x0000000c0a0c7211 */ /* 0x000fe200078808ff */
[----:B------:R-:W-:Y:S02]  /*6df0*/  FFMA R3, R26, R22, R3 ;  /* 0x000000161a037223 */ /* 0x000fe40000000003 */
[----:B------:R-:W-:Y:S01]  /*6e00*/  IMAD.X R9, R23, 0x1, R221, P3 ;  /* 0x0000000117097824 */ /* 0x000fe200018e06dd */
[----:B------:R-:W-:Y:S02]  /*6e10*/  LEA.HI.X R13, R10, R13, R21, 0x1, P4 ;  /* 0x0000000d0a0d7211 */ /* 0x000fe400020f0c15 */
[----:B------:R-:W-:Y:S02]  /*6e20*/  F2FP.F16.F32.PACK_AB R3, RZ, R3 ;  /* 0x00000003ff03723e */ /* 0x000fe400000000ff */
[----:B------:R-:W-:-:S03]  /*6e30*/  ISETP.GT.AND P4, PT, R0, 0x1, P1 ;  /* 0x000000010000780c */ /* 0x000fc60000f84270 */
[----:B------:R2:W-:Y:S10]  /*6e40*/  @P2 STG.E.U16 desc[UR36][R8.64], R3 ;  /* 0x0000000308002986 */ /* 0x0005f4000c101524 */
[----:B------:R-:W-:Y:S05]  /*6e50*/  @!P4 BRA `(.L_x_45) ;  /* 0x000000000004c947 */ /* 0x000fea0003800000 */
[----:B------:R3:W5:Y:S02]  /*6e60*/  LDG.E.LTC128B.U16 R160, desc[UR36][R12.64+0x2] ;  /* 0x000002240ca07981 */ /* 0x000764000c1e1520 */
.L_x_45:
[----:B------:R-:W-:Y:S05]  /*6e70*/  BSYNC B1 ;  /* 0x0000000000017941 */ /* 0x000fea0003800000 */
.L_x_44:
[----:B--2--5:R-:W-:Y:S01]  /*6e80*/  HADD2.F32 R8, -RZ, R160.H0_H0 ;  /* 0x200000a0ff087230 */ /* 0x024fe20000004100 */
[----:B------:R-:W-:Y:S01]  /*6e90*/  ISETP.GT.AND P3, PT, R0, 0x8, P0 ;  /* 0x000000080000780c */ /* 0x000fe20000764270 */
[----:B------:R-:W-:Y:S03]  /*6ea0*/  BSSY B1, `(.L_x_46) ;  /* 0x0000009000017945 */ /* 0x000fe60003800000 */
[----:B------:R-:W-:-:S04]  /*6eb0*/  FMUL R8, R8, R19 ;  /* 0x0000001308087220 */ /* 0x000fc80000400000 */
[----:B------:R-:W-:Y:S01]  /*6ec0*/  FFMA R27, R27, R22, R8 ;  /* 0x000000161b1b7223 */ /* 0x000fe20000000008 */
[----:B------:R-:W-:-:S04]  /*6ed0*/  IADD3 R8, P2, R15, R220, RZ ;  /* 0x000000dc0f087210 */ /* 0x000fc80007f5e0ff */
[----:B------:R-:W-:Y:S01]  /*6ee0*/  F2FP.F16.F32.PACK_AB R27, RZ, R27 ;  /* 0x0000001bff1b723e */ /* 0x000fe200000000ff */
[----:B------:R-:W-:-:S05]  /*6ef0*/  IMAD.X R9, R23, 0x1, R221, P2 ;  /* 0x0000000117097824 */ /* 0x000fca00010e06dd */
[----:B------:R2:W-:Y:S01]  /*6f00*/  @P4 STG.E.U16 desc[UR36][R8.64+0x2], R27 ;  /* 0x0000021b08004986 */ /* 0x0005e2000c101524 */
[----:B------:R-:W-:Y:S05]  /*6f10*/  @!P3 BRA `(.L_x_47) ;  /* 0x000000000004b947 */ /* 0x000fea0003800000 */
[----:B------:R4:W5:Y:S02]  /*6f20*/  LDG.E.LTC128B.U16 R160, desc[UR36][R4.64+0x10] ;  /* 0x0000102404a07981 */ /* 0x000964000c1e1520 */
.L_x_47:
[----:B------:R-:W-:Y:S05]  /*6f30*/  BSYNC B1 ;  /* 0x0000000000017941 */ /* 0x000fea0003800000 */
.L_x_46:
[----:B--2--5:R-:W-:Y:S01]  /*6f40*/  HADD2.F32 R8, -RZ, R160.H0_H0 ;  /* 0x200000a0ff087230 */ /* 0x024fe20000004100 */
        /* <DEDUP_REMOVED lines=8> */
.L_x_49:
[----:B------:R-:W-:Y:S05]  /*6fd0*/  BSYNC B1 ;  /* 0x0000000000017941 */ /* 0x000fea0003800000 */
.L_x_48:
[----:B-----5:R-:W-:Y:S01]  /*6fe0*/  HADD2.F32 R8, -RZ, R160.H0_H0 ;  /* 0x200000a0ff087230 */ /* 0x020fe20000004100 */
        /* <DEDUP_REMOVED lines=8> */
.L_x_51:
[----:B------:R-:W-:Y:S05]  /*7070*/  BSYNC B1 ;  /* 0x0000000000017941 */ /* 0x000fea0003800000 */
.L_x_50:
[----:B0----5:R-:W-:Y:S01]  /*7080*/  HADD2.F32 R8, -RZ, R160.H0_H0 ;  /* 0x200000a0ff087230 */ /* 0x021fe20000004100 */
[----:B------:R-:W-:Y:S01]  /*7090*/  ISETP.GT.AND P4, PT, R0, 0x9, P1 ;  /* 0x000000090000780c */ /* 0x000fe20000f84270 */
[----:B------:R-:W-:Y:S03]  /*70a0*/  BSSY B1, `(.L_x_52) ;  /* 0x0000009000017945 */ /* 0x000fe60003800000 */
[----:B--2---:R-:W-:Y:S01]  /*70b0*/  FMUL R3, R8, R19 ;  /* 0x0000001308037220 */ /* 0x004fe20000400000 */
[----:B------:R-:W-:-:S03]  /*70c0*/  IADD3 R8, P2, R220, R15, RZ ;  /* 0x0000000fdc087210 */ /* 0x000fc60007f5e0ff */
[----:B------:R-:W-:Y:S02]  /*70d0*/  FFMA R3, R30, R22, R3 ;  /* 0x000000161e037223 */ /* 0x000fe40000000003 */
[----:B------:R-:W-:-:S03]  /*70e0*/  IMAD.X R9, R221, 0x1, R23, P2 ;  /* 0x00000001dd097824 */ /* 0x000fc600010e0617 */
[----:B------:R-:W-:-:S05]  /*70f0*/  F2FP.F16.F32.PACK_AB R3, RZ, R3 ;  /* 0x00000003ff03723e */ /* 0x000fca00000000ff */
[----:B------:R0:W-:Y:S01]  /*7100*/  @P3 STG.E.U16 desc[UR36][R8.64+0x10], R3 ;  /* 0x0000100308003986 */ /* 0x0001e2000c101524 */
[----:B------:R-:W-:Y:S05]  /*7110*/  @!P4 BRA `(.L_x_53) ;  /* 0x000000000004c947 */ /* 0x000fea0003800000 */
[----:B------:R2:W5:Y:S02]  /*7120*/  LDG.E.LTC128B.U16 R160, desc[UR36][R12.64+0x12] ;  /* 0x000012240ca07981 */ /* 0x000564000c1e1520 */
.L_x_53:
[----:B------:R-:W-:Y:S05]  /*7130*/  BSYNC B1 ;  /* 0x0000000000017941 */ /* 0x000fea0003800000 */
.L_x_52:
[----:B0----5:R-:W-:Y:S01]  /*7140*/  HADD2.F32 R8, -RZ, R160.H0_H0 ;  /* 0x200000a0ff087230 */ /* 0x021fe20000004100 */
        /* <DEDUP_REMOVED lines=10> */
.L_x_55:
[----:B------:R-:W-:Y:S05]  /*71f0*/  BSYNC B1 ;  /* 0x0000000000017941 */ /* 0x000fea0003800000 */
.L_x_54:
[----:B0----5:R-:W-:Y:S01]  /*7200*/  HADD2.F32 R8, -RZ, R160.H0_H0 ;  /* 0x200000a0ff087230 */ /* 0x021fe20000004100 */
        /* <DEDUP_REMOVED lines=8> */
.L_x_57:
[----:B------:R-:W-:Y:S05]  /*7290*/  BSYNC B1 ;  /* 0x0000000000017941 */ /* 0x000fea0003800000 */
.L_x_56:
        /* <DEDUP_REMOVED lines=9> */
.L_x_59:
[----:B------:R-:W-:Y:S05]  /*7330*/  BSYNC B1 ;  /* 0x0000000000017941 */ /* 0x000fea0003800000 */
.L_x_58:
[----:B0----5:R-:W-:Y:S01]  /*7340*/  HADD2.F32 R8, -RZ, R160.H0_H0 ;  /* 0x200000a0ff087230 */ /* 0x021fe20000004100 */
[----:B------:R-:W-:Y:S01]  /*7350*/  ISETP.GT.AND P4, PT, R0, 0x11, P1 ;  /* 0x000000110000780c */ /* 0x000fe20000f84270 */
[----:B------:R-:W-:Y:S03]  /*7360*/  BSSY B1, `(.L_x_60) ;  /* 0x0000009000017945 */ /* 0x000fe60003800000 */
[----:B------:R-:W-:Y:S01]  /*7370*/  FMUL R3, R8, R19 ;  /* 0x0000001308037220 */ /* 0x000fe20000400000 */
[----:B------:R-:W-:-:S03]  /*7380*/  IADD3 R8, P2, R220, R15, RZ ;  /* 0x0000000fdc087210 */ /* 0x000fc60007f5e0ff */
[----:B------:R-:W-:Y:S02]  /*7390*/  FFMA R3, R34, R22, R3 ;  /* 0x0000001622037223 */ /* 0x000fe40000000003 */
[----:B------:R-:W-:-:S03]  /*73a0*/  IMAD.X R9, R221, 0x1, R23, P2 ;  /* 0x00000001dd097824 */ /* 0x000fc600010e0617 */
[----:B------:R-:W-:-:S05]  /*73b0*/  F2FP.F16.F32.PACK_AB R3, RZ, R3 ;  /* 0x00000003ff03723e */ /* 0x000fca00000000ff */
[----:B------:R0:W-:Y:S01]  /*73c0*/  @P3 STG.E.U16 desc[UR36][R8.64+0x20], R3 ;  /* 0x0000200308003986 */ /* 0x0001e2000c101524 */
[----:B------:R-:W-:Y:S05]  /*73d0*/  @!P4 BRA `(.L_x_61) ;  /* 0x000000000004c947 */ /* 0x000fea0003800000 */
[----:B------:R0:W5:Y:S02]  /*73e0*/  LDG.E.LTC128B.U16 R160, desc[UR36][R12.64+0x22] ;  /* 0x000022240ca07981 */ /* 0x000164000c1e1520 */
.L_x_61:
[----:B------:R-:W-:Y:S05]  /*73f0*/  BSYNC B1 ;  /* 0x0000000000017941 */ /* 0x000fea0003800000 */
.L_x_60:
        /* <DEDUP_REMOVED lines=11> */
.L_x_63:
[----:B------:R-:W-:Y:S05]  /*74b0*/  BSYNC B1 ;  /* 0x0000000000017941 */ /* 0x000fea0003800000 */
.L_x_62:
        /* <DEDUP_REMOVED lines=9> */
.L_x_65:
[----:B------:R-:W-:Y:S05]  /*7550*/  BSYNC B1 ;  /* 0x0000000000017941 */ /* 0x000fea0003800000 */
.L_x_64:
        /* <DEDUP_REMOVED lines=9> */
.L_x_67:
[----:B------:R-:W-:Y:S05]  /*75f0*/  BSYNC B1 ;  /* 0x0000000000017941 */ /* 0x000fea0003800000 */
.L_x_66:
        /* <DEDUP_REMOVED lines=11> */
.L_x_69:
[----:B------:R-:W-:Y:S05]  /*76b0*/  BSYNC B1 ;  /* 0x0000000000017941 */ /* 0x000fea0003800000 */
.L_x_68:
        /* <DEDUP_REMOVED lines=11> */
.L_x_71:
[----:B------:R-:W-:Y:S05]  /*7770*/  BSYNC B1 ;  /* 0x0000000000017941 */ /* 0x000fea0003800000 */
.L_x_70:
        /* <DEDUP_REMOVED lines=9> */
.L_x_73:
[----:B------:R-:W-:Y:S05]  /*7810*/  BSYNC B1 ;  /* 0x0000000000017941 */ /* 0x000fea0003800000 */
.L_x_72:
        /* <DEDUP_REMOVED lines=9> */
.L_x_75:
[----:B------:R-:W-:Y:S05]  /*78b0*/  BSYNC B1 ;  /* 0x0000000000017941 */ /* 0x000fea0003800000 */
.L_x_74:
        /* <DEDUP_REMOVED lines=11> */
.L_x_77:
[----:B------:R-:W-:Y:S05]  /*7970*/  BSYNC B1 ;  /* 0x0000000000017941 */ /* 0x000fea0003800000 */
.L_x_76:
        /* <DEDUP_REMOVED lines=11> */
.L_x_79:
[----:B------:R-:W-:Y:S05]  /*7a30*/  BSYNC B1 ;  /* 0x0000000000017941 */ /* 0x000fea0003800000 */
.L_x_78:
        /* <DEDUP_REMOVED lines=9> */
.L_x_81:
[----:B------:R-:W-:Y:S05]  /*7ad0*/  BSYNC B1 ;  /* 0x0000000000017941 */ /* 0x000fea0003800000 */
.L_x_80:
        /* <DEDUP_REMOVED lines=9> */
.L_x_83:
[----:B------:R-:W-:Y:S05]  /*7b70*/  BSYNC B1 ;  /* 0x0000000000017941 */ /* 0x000fea0003800000 */
.L_x_82:
        /* <DEDUP_REMOVED lines=11> */
.L_x_85:
[----:B------:R-:W-:Y:S05]  /*7c30*/  BSYNC B1 ;  /* 0x0000000000017941 */ /* 0x000fea0003800000 */
.L_x_84:
        /* <DEDUP_REMOVED lines=11> */
.L_x_87:
[----:B------:R-:W-:Y:S05]  /*7cf0*/  BSYNC B1 ;  /* 0x0000000000017941 */ /* 0x000fea0003800000 */
.L_x_86:
        /* <DEDUP_REMOVED lines=9> */
.L_x_89:
[----:B------:R-:W-:Y:S05]  /*7d90*/  BSYNC B1 ;  /* 0x0000000000017941 */ /* 0x000fea0003800000 */
.L_x_88:
        /* <DEDUP_REMOVED lines=9> */
.L_x_91:
[----:B------:R-:W-:Y:S05]  /*7e30*/  BSYNC B1 ;  /* 0x0000000000017941 */ /* 0x000fea0003800000 */
.L_x_90:
        /* <DEDUP_REMOVED lines=11> */
.L_x_93:
[----:B------:R-:W-:Y:S05]  /*7ef0*/  BSYNC B1 ;  /* 0x0000000000017941 */ /* 0x000fea0003800000 */
.L_x_92:
        /* <DEDUP_REMOVED lines=11> */
.L_x_95:
[----:B------:R-:W-:Y:S05]  /*7fb0*/  BSYNC B1 ;  /* 0x0000000000017941 */ /* 0x000fea0003800000 */
.L_x_94:
        /* <DEDUP_REMOVED lines=9> */
.L_x_97:
[----:B------:R-:W-:Y:S05]  /*8050*/  BSYNC B1 ;  /* 0x0000000000017941 */ /* 0x000fea0003800000 */
.L_x_96:
        /* <DEDUP_REMOVED lines=9> */
.L_x_99:
[----:B------:R-:W-:Y:S05]  /*80f0*/  BSYNC B1 ;  /* 0x0000000000017941 */ /* 0x000fea0003800000 */
.L_x_98:
        /* <DEDUP_REMOVED lines=11> */
.L_x_101:
[----:B------:R-:W-:Y:S05]  /*81b0*/  BSYNC B1 ;  /* 0x0000000000017941 */ /* 0x000fea0003800000 */
.L_x_100:
        /* <DEDUP_REMOVED lines=11> */
.L_x_103:
[----:B------:R-:W-:Y:S05]  /*8270*/  BSYNC B1 ;  /* 0x0000000000017941 */ /* 0x000fea0003800000 */
.L_x_102:
        /* <DEDUP_REMOVED lines=9> */
.L_x_105:
[----:B------:R-:W-:Y:S05]  /*8310*/  BSYNC B1 ;  /* 0x0000000000017941 */ /* 0x000fea0003800000 */
.L_x_104:
        /* <DEDUP_REMOVED lines=9> */
.L_x_107:
[----:B------:R-:W-:Y:S05]  /*83b0*/  BSYNC B1 ;  /* 0x0000000000017941 */ /* 0x000fea0003800000 */
.L_x_106:
        /* <DEDUP_REMOVED lines=11> */
.L_x_109:
[----:B------:R-:W-:Y:S05]  /*8470*/  BSYNC B1 ;  /* 0x0000000000017941 */ /* 0x000fea0003800000 */
.L_x_108:
        /* <DEDUP_REMOVED lines=11> */
.L_x_111:
[----:B------:R-:W-:Y:S05]  /*8530*/  BSYNC B1 ;  /* 0x0000000000017941 */ /* 0x000fea0003800000 */
.L_x_110:
        /* <DEDUP_REMOVED lines=9> */
.L_x_113:
[----:B------:R-:W-:Y:S05]  /*85d0*/  BSYNC B1 ;  /* 0x0000000000017941 */ /* 0x000fea0003800000 */
.L_x_112:
        /* <DEDUP_REMOVED lines=9> */
.L_x_115:
[----:B------:R-:W-:Y:S05]  /*8670*/  BSYNC B1 ;  /* 0x0000000000017941 */ /* 0x000fea0003800000 */
.L_x_114:
        /* <DEDUP_REMOVED lines=11> */
.L_x_117:
[----:B------:R-:W-:Y:S05]  /*8730*/  BSYNC B1 ;  /* 0x0000000000017941 */ /* 0x000fea0003800000 */
.L_x_116:
        /* <DEDUP_REMOVED lines=11> */
.L_x_119:
[----:B------:R-:W-:Y:S05]  /*87f0*/  BSYNC B1 ;  /* 0x0000000000017941 */ /* 0x000fea0003800000 */
.L_x_118:
        /* <DEDUP_REMOVED lines=9> */
.L_x_121:
[----:B------:R-:W-:Y:S05]  /*8890*/  BSYNC B1 ;  /* 0x0000000000017941 */ /* 0x000fea0003800000 */
.L_x_120:
        /* <DEDUP_REMOVED lines=9> */
.L_x_123:
[----:B------:R-:W-:Y:S05]  /*8930*/  BSYNC B1 ;  /* 0x0000000000017941 */ /* 0x000fea0003800000 */
.L_x_122:
        /* <DEDUP_REMOVED lines=11> */
.L_x_125:
[----:B------:R-:W-:Y:S05]  /*89f0*/  BSYNC B1 ;  /* 0x0000000000017941 */ /* 0x000fea0003800000 */
.L_x_124:
        /* <DEDUP_REMOVED lines=11> */
.L_x_127:
[----:B------:R-:W-:Y:S05]  /*8ab0*/  BSYNC B1 ;  /* 0x0000000000017941 */ /* 0x000fea0003800000 */
.L_x_126:
        /* <DEDUP_REMOVED lines=9> */
.L_x_129:
[----:B------:R-:W-:Y:S05]  /*8b50*/  BSYNC B1 ;  /* 0x0000000000017941 */ /* 0x000fea0003800000 */
.L_x_128:
        /* <DEDUP_REMOVED lines=9> */
.L_x_131:
[----:B------:R-:W-:Y:S05]  /*8bf0*/  BSYNC B1 ;  /* 0x0000000000017941 */ /* 0x000fea0003800000 */
.L_x_130:
        /* <DEDUP_REMOVED lines=11> */
.L_x_133:
[----:B------:R-:W-:Y:S05]  /*8cb0*/  BSYNC B1 ;  /* 0x0000000000017941 */ /* 0x000fea0003800000 */
.L_x_132:
        /* <DEDUP_REMOVED lines=11> */
.L_x_135:
[----:B------:R-:W-:Y:S05]  /*8d70*/  BSYNC B1 ;  /* 0x0000000000017941 */ /* 0x000fea0003800000 */
.L_x_134:
        /* <DEDUP_REMOVED lines=9> */
.L_x_137:
[----:B------:R-:W-:Y:S05]  /*8e10*/  BSYNC B1 ;  /* 0x0000000000017941 */ /* 0x000fea0003800000 */
.L_x_136:
        /* <DEDUP_REMOVED lines=9> */
.L_x_139:
[----:B------:R-:W-:Y:S05]  /*8eb0*/  BSYNC B1 ;  /* 0x0000000000017941 */ /* 0x000fea0003800000 */
.L_x_138:
        /* <DEDUP_REMOVED lines=11> */
.L_x_141:
[----:B------:R-:W-:Y:S05]  /*8f70*/  BSYNC B1 ;  /* 0x0000000000017941 */ /* 0x000fea0003800000 */
.L_x_140:
        /* <DEDUP_REMOVED lines=11> */
.L_x_143:
[----:B------:R-:W-:Y:S05]  /*9030*/  BSYNC B1 ;  /* 0x0000000000017941 */ /* 0x000fea0003800000 */
.L_x_142:
        /* <DEDUP_REMOVED lines=9> */
.L_x_145:
[----:B------:R-:W-:Y:S05]  /*90d0*/  BSYNC B1 ;  /* 0x0000000000017941 */ /* 0x000fea0003800000 */
.L_x_144:
        /* <DEDUP_REMOVED lines=9> */
.L_x_147:
[----:B------:R-:W-:Y:S05]  /*9170*/  BSYNC B1 ;  /* 0x0000000000017941 */ /* 0x000fea0003800000 */
.L_x_146:
        /* <DEDUP_REMOVED lines=11> */
.L_x_149:
[----:B------:R-:W-:Y:S05]  /*9230*/  BSYNC B1 ;  /* 0x0000000000017941 */ /* 0x000fea0003800000 */
.L_x_148:
        /* <DEDUP_REMOVED lines=11> */
.L_x_151:
[----:B------:R-:W-:Y:S05]  /*92f0*/  BSYNC B1 ;  /* 0x0000000000017941 */ /* 0x000fea0003800000 */
.L_x_150:
        /* <DEDUP_REMOVED lines=9> */
.L_x_153:
[----:B------:R-:W-:Y:S05]  /*9390*/  BSYNC B1 ;  /* 0x0000000000017941 */ /* 0x000fea0003800000 */
.L_x_152:
        /* <DEDUP_REMOVED lines=9> */
.L_x_155:
[----:B------:R-:W-:Y:S05]  /*9430*/  BSYNC B1 ;  /* 0x0000000000017941 */ /* 0x000fea0003800000 */
.L_x_154:
        /* <DEDUP_REMOVED lines=11> */
.L_x_157:
[----:B------:R-:W-:Y:S05]  /*94f0*/  BSYNC B1 ;  /* 0x0000000000017941 */ /* 0x000fea0003800000 */
.L_x_156:
        /* <DEDUP_REMOVED lines=11> */
.L_x_159:
[----:B------:R-:W-:Y:S05]  /*95b0*/  BSYNC B1 ;  /* 0x0000000000017941 */ /* 0x000fea0003800000 */
.L_x_158:
        /* <DEDUP_REMOVED lines=9> */
.L_x_161:
[----:B------:R-:W-:Y:S05]  /*9650*/  BSYNC B1 ;  /* 0x0000000000017941 */ /* 0x000fea0003800000 */
.L_x_160:
[----:B01--45:R-:W-:Y:S01]  /*9660*/  HADD2.F32 R4, -RZ, R160.H0_H0 ;  /* 0x200000a0ff047230 */ /* 0x033fe20000004100 */
        /* <DEDUP_REMOVED lines=8> */
.L_x_163:
[----:B------:R-:W-:Y:S05]  /*96f0*/  BSYNC B1 ;  /* 0x0000000000017941 */ /* 0x000fea0003800000 */
.L_x_162:
        /* <DEDUP_REMOVED lines=11> */
.L_x_165:
[----:B------:R-:W-:Y:S05]  /*97b0*/  BSYNC B1 ;  /* 0x0000000000017941 */ /* 0x000fea0003800000 */
.L_x_164:
[----:B------:R-:W-:Y:S05]  /*97c0*/  @!P1 BRA `(.L_x_166) ;  /* 0x0000003800709947 */ /* 0x000fea0003800000 */
[----:B-----5:R-:W-:Y:S01]  /*97d0*/  HADD2.F32 R160, -RZ, R160.H0_H0 ;  /* 0x200000a0ffa07230 */ /* 0x020fe20000004100 */
[----:B0-----:R-:W-:-:S04]  /*97e0*/  IADD3 R4, P0, R220, R15, RZ ;  /* 0x0000000fdc047210 */ /* 0x001fc80007f1e0ff */
[----:B------:R-:W-:Y:S01]  /*97f0*/  FMUL R160, R160, R19 ;  /* 0x00000013a0a07220 */ /* 0x000fe20000400000 */
[----:B------:R-:W-:-:S03]  /*9800*/  IMAD.X R5, R221, 0x1, R23, P0 ;  /* 0x00000001dd057824 */ /* 0x000fc600000e0617 */
[----:B------:R-:W-:-:S05]  /*9810*/  FFMA R160, R87, R22, R160 ;  /* 0x0000001657a07223 */ /* 0x000fca00000000a0 */
[----:B------:R-:W-:-:S05]  /*9820*/  F2FP.F16.F32.PACK_AB R160, RZ, R160 ;  /* 0x000000a0ffa0723e */ /* 0x000fca00000000ff */
[----:B------:R0:W-:Y:S01]  /*9830*/  STG.E.U16 desc[UR36][R4.64+0xf2], R160 ;  /* 0x0000f2a004007986 */ /* 0x0001e2000c101524 */
[----:B------:R-:W-:Y:S05]  /*9840*/  BRA `(.L_x_166) ;  /* 0x0000003800507947 */ /* 0x000fea0003800000 */
.L_x_29:
[-C--:B------:R-:W-:Y:S01]  /*9850*/  FMUL R5, R152, R22.reuse ;  /* 0x0000001698057220 */ /* 0x080fe20000400000 */
[----:B------:R-:W-:Y:S01]  /*9860*/  ULDC.64 UR4, c[0x0][0x5c0] ;  /* 0x0001700000047ab9 */ /* 0x000fe20000000a00 */
[----:B------:R-:W-:Y:S01]  /*9870*/  ISETP.GT.AND P6, PT, R0, 0x1, P1 ;  /* 0x000000010000780c */ /* 0x000fe20000fc4270 */
[-C--:B------:R-:W-:Y:S01]  /*9880*/  FMUL R153, R153, R22.reuse ;  /* 0x0000001699997220 */ /* 0x080fe20000400000 */
[----:B------:R-:W-:Y:S01]  /*9890*/  LEA R6, P0, R4, UR4, 0x1 ;  /* 0x0000000404067c11 */ /* 0x000fe2000f8008ff */
[----:B------:R-:W-:Y:S01]  /*98a0*/  USHF.L.U64.HI UR4, UR6, 0x4, UR7 ;  /* 0x0000000406047899 */ /* 0x000fe20008010207 */
[----:B------:R-:W-:Y:S01]  /*98b0*/  F2FP.F16.F32.PACK_AB R5, RZ, R5 ;  /* 0x00000005ff05723e */ /* 0x000fe200000000ff */
[-C--:B------:R-:W-:Y:S01]  /*98c0*/  FMUL R154, R154, R22.reuse ;  /* 0x000000169a9a7220 */ /* 0x080fe20000400000 */
[----:B------:R-:W-:Y:S01]  /*98d0*/  LEA.HI.X R7, R4, UR5, R223, 0x1, P0 ;  /* 0x0000000504077c11 */ /* 0x000fe200080f0cdf */
[-C--:B------:R-:W-:Y:S01]  /*98e0*/  FMUL R155, R155, R22.reuse ;  /* 0x000000169b9b7220 */ /* 0x080fe20000400000 */
[----:B------:R-:W-:Y:S01]  /*98f0*/  PRMT R4, R5, 0x7610, R4 ;  /* 0x0000761005047816 */ /* 0x000fe20000000004 */
[----:B------:R-:W-:Y:S01]  /*9900*/  IMAD.U32 R5, RZ, RZ, UR6 ;  /* 0x00000006ff057e24 */ /* 0x000fe2000f8e00ff */
[----:B------:R-:W-:Y:S01]  /*9910*/  ISETP.GT.AND P0, PT, R3, 0x8, PT ;  /* 0x000000080300780c */ /* 0x000fe20003f04270 */
[-C--:B------:R-:W-:Y:S01]  /*9920*/  FMUL R156, R156, R22.reuse ;  /* 0x000000169c9c7220 */ /* 0x080fe20000400000 */
[----:B------:R-:W-:Y:S01]  /*9930*/  F2FP.F16.F32.PACK_AB R153, RZ, R153 ;  /* 0x00000099ff99723e */ /* 0x000fe200000000ff */
[----:B------:R0:W-:Y:S01]  /*9940*/  @P2 STG.E.U16 desc[UR36][R6.64], R4 ;  /* 0x0000000406002986 */ /* 0x0001e2000c101524 */
[C---:B------:R-:W-:Y:S01]  /*9950*/  ISETP.GT.AND P3, PT, R0.reuse, RZ, P0 ;  /* 0x000000ff0000720c */ /* 0x040fe20000764270 */
[-C--:B------:R-:W-:Y:S01]  /*9960*/  FMUL R157, R157, R22.reuse ;  /* 0x000000169d9d7220 */ /* 0x080fe20000400000 */
[C---:B------:R-:W-:Y:S01]  /*9970*/  ISETP.GT.AND P4, PT, R0.reuse, 0x1, P0 ;  /* 0x000000010000780c */ /* 0x040fe20000784270 */
[----:B------:R-:W-:Y:S01]  /*9980*/  @P6 STG.E.U16 desc[UR36][R6.64+0x2], R153 ;  /* 0x0000029906006986 */ /* 0x000fe2000c101524 */
[----:B------:R-:W-:Y:S01]  /*9990*/  ISETP.GT.AND P2, PT, R0, 0x8, P1 ;  /* 0x000000080000780c */ /* 0x000fe20000f44270 */
[----:B------:R-:W-:Y:S01]  /*99a0*/  FMUL R158, R158, R22 ;  /* 0x000000169e9e7220 */ /* 0x000fe20000400000 */
[----:B------:R-:W-:Y:S01]  /*99b0*/  F2FP.F16.F32.PACK_AB R154, RZ, R154 ;  /* 0x0000009aff9a723e */ /* 0x000fe200000000ff */
[-C--:B------:R-:W-:Y:S01]  /*99c0*/  FMUL R159, R159, R22.reuse ;  /* 0x000000169f9f7220 */ /* 0x080fe20000400000 */
[----:B------:R-:W-:Y:S01]  /*99d0*/  F2FP.F16.F32.PACK_AB R155, RZ, R155 ;  /* 0x0000009bff9b723e */ /* 0x000fe200000000ff */
[----:B------:R-:W-:Y:S01]  /*99e0*/  FMUL R160, R160, R22 ;  /* 0x00000016a0a07220 */ /* 0x000fe20000400000 */
[----:B------:R-:W-:Y:S01]  /*99f0*/  F2FP.F16.F32.PACK_AB R156, RZ, R156 ;  /* 0x0000009cff9c723e */ /* 0x000fe200000000ff */
[----:B------:R-:W-:Y:S01]  /*9a00*/  FMUL R161, R161, R22 ;  /* 0x00000016a1a17220 */ /* 0x000fe20000400000 */
[----:B0-----:R-:W-:Y:S01]  /*9a10*/  LEA R4, P5, R5, R6, 0x4 ;  /* 0x0000000605047211 */ /* 0x001fe200078a20ff */
[-C--:B------:R-:W-:Y:S01]  /*9a20*/  FMUL R162, R162, R22.reuse ;  /* 0x00000016a2a27220 */ /* 0x080fe20000400000 */
[----:B------:R-:W-:Y:S01]  /*9a30*/  F2FP.F16.F32.PACK_AB R157, RZ, R157 ;  /* 0x0000009dff9d723e */ /* 0x000fe200000000ff */
[-C--:B------:R-:W-:Y:S01]  /*9a40*/  FMUL R163, R163, R22.reuse ;  /* 0x00000016a3a37220 */ /* 0x080fe20000400000 */
[----:B------:R-:W-:Y:S01]  /*9a50*/  IADD3.X R5, R7, UR4, RZ, P5, !PT ;  /* 0x0000000407057c10 */ /* 0x000fe2000affe4ff */
[-C--:B------:R-:W-:Y:S01]  /*9a60*/  FMUL R164, R164, R22.reuse ;  /* 0x00000016a4a47220 */ /* 0x080fe20000400000 */
[C---:B------:R-:W-:Y:S01]  /*9a70*/  ISETP.GT.AND P5, PT, R0.reuse, 0x10, P1 ;  /* 0x000000100000780c */ /* 0x040fe20000fa4270 */
[----:B------:R-:W-:Y:S01]  /*9a80*/  FMUL R165, R165, R22 ;  /* 0x00000016a5a57220 */ /* 0x000fe20000400000 */
[----:B------:R-:W-:Y:S01]  /*9a90*/  F2FP.F16.F32.PACK_AB R158, RZ, R158 ;  /* 0x0000009eff9e723e */ /* 0x000fe200000000ff */
[----:B------:R-:W-:Y:S01]  /*9aa0*/  @P3 STG.E.U16 desc[UR36][R4.64], R154 ;  /* 0x0000009a04003986 */ /* 0x000fe2000c101524 */
[----:B------:R-:W-:Y:S01]  /*9ab0*/  ISETP.GT.AND P3, PT, R0, 0x9, P0 ;  /* 0x000000090000780c */ /* 0x000fe20000764270 */
[-C--:B------:R-:W-:Y:S01]  /*9ac0*/  FMUL R166, R166, R22.reuse ;  /* 0x00000016a6a67220 */ /* 0x080fe20000400000 */
[----:B------:R-:W-:Y:S01]  /*9ad0*/  F2FP.F16.F32.PACK_AB R159, RZ, R159 ;  /* 0x0000009fff9f723e */ /* 0x000fe200000000ff */
[----:B------:R-:W-:Y:S01]  /*9ae0*/  @P4 STG.E.U16 desc[UR36][R4.64+0x2], R155 ;  /* 0x0000029b04004986 */ /* 0x000fe2000c101524 */
[C---:B------:R-:W-:Y:S01]  /*9af0*/  ISETP.GT.AND P4, PT, R0.reuse, 0x9, P1 ;  /* 0x000000090000780c */ /* 0x040fe20000f84270 */
[----:B------:R-:W-:Y:S01]  /*9b00*/  FMUL R167, R167, R22 ;  /* 0x00000016a7a77220 */ /* 0x000fe20000400000 */
[----:B------:R-:W-:Y:S01]  /*9b10*/  F2FP.F16.F32.PACK_AB R160, RZ, R160 ;  /* 0x000000a0ffa0723e */ /* 0x000fe200000000ff */
[----:B------:R-:W-:Y:S01]  /*9b20*/  @P2 STG.E.U16 desc[UR36][R6.64+0x10], R156 ;  /* 0x0000109c06002986 */ /* 0x000fe2000c101524 */
[----:B------:R-:W-:Y:S01]  /*9b30*/  ISETP.GT.AND P2, PT, R0, 0x8, P0 ;  /* 0x000000080000780c */ /* 0x000fe20000744270 */
[-C--:B------:R-:W-:Y:S01]  /*9b40*/  FMUL R168, R168, R22.reuse ;  /* 0x00000016a8a87220 */ /* 0x080fe20000400000 */
[----:B------:R-:W-:Y:S01]  /*9b50*/  F2FP.F16.F32.PACK_AB R161, RZ, R161 ;  /* 0x000000a1ffa1723e */ /* 0x000fe200000000ff */
[----:B------:R-:W-:Y:S01]  /*9b60*/  FMUL R169, R169, R22 ;  /* 0x00000016a9a97220 */ /* 0x000fe20000400000 */
[----:B------:R-:W-:Y:S01]  /*9b70*/  F2FP.F16.F32.PACK_AB R162, RZ, R162 ;  /* 0x000000a2ffa2723e */ /* 0x000fe200000000ff */
[-C--:B------:R-:W-:Y:S01]  /*9b80*/  FMUL R170, R170, R22.reuse ;  /* 0x00000016aaaa7220 */ /* 0x080fe20000400000 */
[----:B------:R-:W-:Y:S01]  /*9b90*/  F2FP.F16.F32.PACK_AB R163, RZ, R163 ;  /* 0x000000a3ffa3723e */ /* 0x000fe200000000ff */
        /* <DEDUP_REMOVED lines=171> */
[C---:B------:R-:W-:Y:S01]  /*a650*/  ISETP.GT.AND P3, PT, R0.reuse, 0x61, P0 ;  /* 0x000000610000780c */ /* 0x040fe20000764270 */
[----:B------:R-:W-:Y:S01]  /*a660*/  USHF.L.U32 UR5, UR6, 0x8, URZ ;  /* 0x0000000806057899 */ /* 0x000fe2000800063f */
[----:B------:R-:W-:Y:S01]  /*a670*/  F2FP.F16.F32.PACK_AB R207, RZ, R207 ;  /* 0x000000cfffcf723e */ /* 0x000fe200000000ff */
[----:B------:R-:W-:Y:S01]  /*a680*/  @P5 STG.E.U16 desc[UR36][R6.64+0xc0], R200 ;  /* 0x0000c0c806005986 */ /* 0x000fe2000c101524 */
[----:B------:R-:W-:Y:S01]  /*a690*/  ISETP.GT.AND P5, PT, R0, 0x68, P1 ;  /* 0x000000680000780c */ /* 0x000fe20000fa4270 */
[----:B------:R-:W-:Y:S01]  /*a6a0*/  FMUL R214, R214, R22 ;  /* 0x00000016d6d67220 */ /* 0x000fe20000400000 */
[----:B------:R-:W-:Y:S01]  /*a6b0*/  F2FP.F16.F32.PACK_AB R208, RZ, R208 ;  /* 0x000000d0ffd0723e */ /* 0x000fe200000000ff */
[----:B------:R-:W-:Y:S01]  /*a6c0*/  @P4 STG.E.U16 desc[UR36][R6.64+0xc2], R201 ;  /* 0x0000c2c906004986 */ /* 0x000fe2000c101524 */
[C---:B------:R-:W-:Y:S01]  /*a6d0*/  ISETP.GT.AND P4, PT, R0.reuse, 0x69, P1 ;  /* 0x000000690000780c */ /* 0x040fe20000f84270 */
[----:B------:R-:W-:Y:S01]  /*a6e0*/  FMUL R215, R215, R22 ;  /* 0x00000016d7d77220 */ /* 0x000fe20000400000 */
[----:B------:R-:W-:Y:S01]  /*a6f0*/  F2FP.F16.F32.PACK_AB R209, RZ, R209 ;  /* 0x000000d1ffd1723e */ /* 0x000fe200000000ff */
[----:B------:R-:W-:Y:S01]  /*a700*/  @P2 STG.E.U16 desc[UR36][R4.64+0xc0], R202 ;  /* 0x0000c0ca04002986 */ /* 0x000fe2000c101524 */
[C---:B------:R-:W-:Y:S01]  /*a710*/  ISETP.GT.AND P2, PT, R0.reuse, 0x68, P0 ;  /* 0x000000680000780c */ /* 0x040fe20000744270 */
[----:B------:R-:W-:Y:S01]  /*a720*/  USHF.L.U64.HI UR4, UR6, 0x8, UR7 ;  /* 0x0000000806047899 */ /* 0x000fe20008010207 */
        /* <DEDUP_REMOVED lines=23> */
[-C--:B------:R-:W-:Y:S01]  /*a8a0*/  FMUL R93, R93, R22.reuse ;  /* 0x000000165d5d7220 */ /* 0x080fe20000400000 */
[----:B------:R-:W-:Y:S01]  /*a8b0*/  ISETP.GT.AND P1, PT, R0, 0x79, P1 ;  /* 0x000000790000780c */ /* 0x000fe20000f24270 */
[----:B------:R-:W-:Y:S01]  /*a8c0*/  FMUL R94, R94, R22 ;  /* 0x000000165e5e7220 */ /* 0x000fe20000400000 */
[----:B------:R-:W-:Y:S01]  /*a8d0*/  F2FP.F16.F32.PACK_AB R88, RZ, R88 ;  /* 0x00000058ff58723e */ /* 0x000fe200000000ff */
[----:B------:R-:W-:Y:S01]  /*a8e0*/  @P2 STG.E.U16 desc[UR36][R6.64+0xe2], R209 ;  /* 0x0000e2d106002986 */ /* 0x000fe2000c101524 */
[----:B------:R-:W-:Y:S01]  /*a8f0*/  ISETP.GT.AND P2, PT, R3, 0x80, PT ;  /* 0x000000800300780c */ /* 0x000fe20003f44270 */
[-C--:B------:R-:W-:Y:S01]  /*a900*/  FMUL R95, R95, R22.reuse ;  /* 0x000000165f5f7220 */ /* 0x080fe20000400000 */
[----:B------:R-:W-:Y:S01]  /*a910*/  F2FP.F16.F32.PACK_AB R89, RZ, R89 ;  /* 0x00000059ff59723e */ /* 0x000fe200000000ff */
[----:B------:R-:W-:Y:S01]  /*a920*/  @P3 STG.E.U16 desc[UR36][R4.64+0xe0], R210 ;  /* 0x0000e0d204003986 */ /* 0x000fe2000c101524 */
[----:B------:R-:W-:Y:S01]  /*a930*/  ISETP.GT.AND P3, PT, R0, RZ, P2 ;  /* 0x000000ff0000720c */ /* 0x000fe20001764270 */
[-C--:B------:R-:W-:Y:S01]  /*a940*/  FMUL R96, R96, R22.reuse ;  /* 0x0000001660607220 */ /* 0x080fe20000400000 */
[----:B------:R-:W-:Y:S01]  /*a950*/  IADD3 R10, P6, R4, UR5, RZ ;  /* 0x00000005040a7c10 */ /* 0x000fe2000ffde0ff */
[----:B------:R-:W-:Y:S01]  /*a960*/  @P4 STG.E.U16 desc[UR36][R4.64+0xe2], R211 ;  /* 0x0000e2d304004986 */ /* 0x000fe2000c101524 */
[----:B------:R-:W-:Y:S01]  /*a970*/  ISETP.GT.AND P4, PT, R0, 0x1, P2 ;  /* 0x000000010000780c */ /* 0x000fe20001784270 */
[-C--:B------:R-:W-:Y:S01]  /*a980*/  FMUL R97, R97, R22.reuse ;  /* 0x0000001661617220 */ /* 0x080fe20000400000 */
[----:B------:R-:W-:Y:S01]  /*a990*/  IADD3.X R11, R5, UR4, RZ, P6, !PT ;  /* 0x00000004050b7c10 */ /* 0x000fe2000b7fe4ff */
[----:B------:R-:W-:Y:S01]  /*a9a0*/  @P5 STG.E.U16 desc[UR36][R6.64+0xf0], R212 ;  /* 0x0000f0d406005986 */ /* 0x000fe2000c101524 */
[----:B------:R-:W-:Y:S01]  /*a9b0*/  IADD3 R8, P5, R6, UR5, RZ ;  /* 0x0000000506087c10 */ /* 0x000fe2000ffbe0ff */
[-C--:B------:R-:W-:Y:S01]  /*a9c0*/  FMUL R98, R98, R22.reuse ;  /* 0x0000001662627220 */ /* 0x080fe20000400000 */
[C---:B------:R-:W-:Y:S01]  /*a9d0*/  ISETP.GT.AND P6, PT, R0.reuse, 0x9, P2 ;  /* 0x000000090000780c */ /* 0x040fe200017c4270 */
[----:B------:R-:W-:Y:S01]  /*a9e0*/  @P1 STG.E.U16 desc[UR36][R6.64+0xf2], R213 ;  /* 0x0000f2d506001986 */ /* 0x000fe2000c101524 */
[C---:B------:R-:W-:Y:S01]  /*a9f0*/  ISETP.GT.AND P1, PT, R0.reuse, 0x78, P0 ;  /* 0x000000780000780c */ /* 0x040fe20000724270 */
[-C--:B------:R-:W-:Y:S01]  /*aa00*/  FMUL R99, R99, R22.reuse ;  /* 0x0000001663637220 */ /* 0x080fe20000400000 */
[----:B------:R-:W-:Y:S01]  /*aa10*/  ISETP.GT.AND P0, PT, R0, 0x79, P0 ;  /* 0x000000790000780c */ /* 0x000fe20000704270 */
[-C--:B------:R-:W-:Y:S01]  /*aa20*/  FMUL R100, R100, R22.reuse ;  /* 0x0000001664647220 */ /* 0x080fe20000400000 */
[----:B------:R-:W-:Y:S01]  /*aa30*/  IADD3.X R9, R7, UR4, RZ, P5, !PT ;  /* 0x0000000407097c10 */ /* 0x000fe2000affe4ff */
[-C--:B------:R-:W-:Y:S01]  /*aa40*/  FMUL R101, R101, R22.reuse ;  /* 0x0000001665657220 */ /* 0x080fe20000400000 */
[----:B------:R-:W-:Y:S01]  /*aa50*/  IADD3 R12, P5, R4, UR5, RZ ;  /* 0x00000005040c7c10 */ /* 0x000fe2000ffbe0ff */
[----:B------:R-:W-:Y:S01]  /*aa60*/  FMUL R102, R102, R22 ;  /* 0x0000001666667220 */ /* 0x000fe20000400000 */
[----:B------:R-:W-:Y:S01]  /*aa70*/  F2FP.F16.F32.PACK_AB R90, RZ, R90 ;  /* 0x0000005aff5a723e */ /* 0x000fe200000000ff */
[-C--:B------:R-:W-:Y:S01]  /*aa80*/  FMUL R103, R103, R22.reuse ;  /* 0x0000001667677220 */ /* 0x080fe20000400000 */
[----:B------:R-:W-:Y:S01]  /*aa90*/  F2FP.F16.F32.PACK_AB R91, RZ, R91 ;  /* 0x0000005bff5b723e */ /* 0x000fe200000000ff */
[----:B------:R-:W-:Y:S01]  /*aaa0*/  FMUL R104, R104, R22 ;  /* 0x0000001668687220 */ /* 0x000fe20000400000 */
[----:B------:R-:W-:Y:S01]  /*aab0*/  IADD3.X R13, R5, UR4, RZ, P5, !PT ;  /* 0x00000004050d7c10 */ /* 0x000fe2000affe4ff */
[----:B------:R-:W-:Y:S01]  /*aac0*/  @P1 STG.E.U16 desc[UR36][R4.64+0xf0], R214 ;  /* 0x0000f0d604001986 */ /* 0x000fe2000c101524 */
[----:B------:R-:W-:Y:S01]  /*aad0*/  F2FP.F16.F32.PACK_AB R92, RZ, R92 ;  /* 0x0000005cff5c723e */ /* 0x000fe200000000ff */
[----:B------:R-:W-:Y:S01]  /*aae0*/  FMUL R105, R105, R22 ;  /* 0x0000001669697220 */ /* 0x000fe20000400000 */
[----:B------:R-:W-:Y:S01]  /*aaf0*/  F2FP.F16.F32.PACK_AB R93, RZ, R93 ;  /* 0x0000005dff5d723e */ /* 0x000fe200000000ff */
[----:B------:R-:W-:Y:S01]  /*ab00*/  @P0 STG.E.U16 desc[UR36][R4.64+0xf2], R215 ;  /* 0x0000f2d704000986 */ /* 0x000fe2000c101524 */
[----:B------:R-:W-:Y:S01]  /*ab10*/  F2FP.F16.F32.PACK_AB R94, RZ, R94 ;  /* 0x0000005eff5e723e */ /* 0x000fe200000000ff */
[-C--:B------:R-:W-:Y:S01]  /*ab20*/  FMUL R106, R106, R22.reuse ;  /* 0x000000166a6a7220 */ /* 0x080fe20000400000 */
[----:B------:R-:W-:Y:S01]  /*ab30*/  F2FP.F16.F32.PACK_AB R95, RZ, R95 ;  /* 0x0000005fff5f723e */ /* 0x000fe200000000ff */
[----:B------:R-:W-:Y:S01]  /*ab40*/  @P3 STG.E.U16 desc[UR36][R8.64], R88 ;  /* 0x0000005808003986 */ /* 0x000fe2000c101524 */
[----:B------:R-:W-:Y:S01]  /*ab50*/  ISETP.GT.AND P3, PT, R3, 0x88, PT ;  /* 0x000000880300780c */ /* 0x000fe20003f64270 */
[----:B------:R-:W-:Y:S01]  /*ab60*/  FMUL R107, R107, R22 ;  /* 0x000000166b6b7220 */ /* 0x000fe20000400000 */
[----:B------:R-:W-:Y:S01]  /*ab70*/  F2FP.F16.F32.PACK_AB R96, RZ, R96 ;  /* 0x00000060ff60723e */ /* 0x000fe200000000ff */
[----:B------:R-:W-:Y:S01]  /*ab80*/  @P4 STG.E.U16 desc[UR36][R8.64+0x2], R89 ;  /* 0x0000025908004986 */ /* 0x000fe2000c101524 */
[----:B------:R-:W-:Y:S01]  /*ab90*/  ISETP.GT.AND P0, PT, R0, RZ, P3 ;  /* 0x000000ff0000720c */ /* 0x000fe20001f04270 */
[-C--:B------:R-:W-:Y:S01]  /*aba0*/  FMUL R108, R108, R22.reuse ;  /* 0x000000166c6c7220 */ /* 0x080fe20000400000 */
[C---:B------:R-:W-:Y:S01]  /*abb0*/  ISETP.GT.AND P1, PT, R0.reuse, 0x1, P3 ;  /* 0x000000010000780c */ /* 0x040fe20001f24270 */
[-C--:B------:R-:W-:Y:S01]  /*abc0*/  FMUL R109, R109, R22.reuse ;  /* 0x000000166d6d7220 */ /* 0x080fe20000400000 */
        /* <DEDUP_REMOVED lines=9> */
[----:B------:R0:W-:Y:S01]  /*ac60*/  @P0 STG.E.U16 desc[UR36][R10.64], R90 ;  /* 0x0000005a0a000986 */ /* 0x0001e2000c101524 */
[----:B------:R-:W-:Y:S01]  /*ac70*/  ISETP.GT.AND P0, PT, R0, 0x8, P3 ;  /* 0x000000080000780c */ /* 0x000fe20001f04270 */
[-C--:B------:R-:W-:Y:S01]  /*ac80*/  FMUL R114, R114, R22.reuse ;  /* 0x0000001672727220 */ /* 0x080fe20000400000 */
[----:B------:R-:W-:Y:S01]  /*ac90*/  F2FP.F16.F32.PACK_AB R101, RZ, R101 ;  /* 0x00000065ff65723e */ /* 0x000fe200000000ff */
[----:B------:R1:W-:Y:S01]  /*aca0*/  @P1 STG.E.U16 desc[UR36][R12.64+0x2], R91 ;  /* 0x0000025b0c001986 */ /* 0x0003e2000c101524 */
        /* <DEDUP_REMOVED lines=8> */
[----:B0-----:R-:W-:Y:S01]  /*ad30*/  IADD3 R10, P6, R4, UR5, RZ ;  /* 0x00000005040a7c10 */ /* 0x001fe2000ffde0ff */
[----:B------:R-:W-:Y:S01]  /*ad40*/  FMUL R117, R117, R22 ;  /* 0x0000001675757220 */ /* 0x000fe20000400000 */
[----:B------:R-:W-:Y:S01]  /*ad50*/  F2FP.F16.F32.PACK_AB R104, RZ, R104 ;  /* 0x00000068ff68723e */ /* 0x000fe200000000ff */
[-C--:B------:R-:W-:Y:S01]  /*ad60*/  FMUL R118, R118, R22.reuse ;  /* 0x0000001676767220 */ /* 0x080fe20000400000 */
[----:B------:R-:W-:Y:S01]  /*ad70*/  IADD3.X R11, R5, UR4, RZ, P6, !PT ;  /* 0x00000004050b7c10 */ /* 0x000fe2000b7fe4ff */
[-C--:B------:R-:W-:Y:S01]  /*ad80*/  FMUL R119, R119, R22.reuse ;  /* 0x0000001677777220 */ /* 0x080fe20000400000 */
[----:B------:R-:W-:Y:S01]  /*ad90*/  ISETP.GT.AND P6, PT, R0, 0x11, P2 ;  /* 0x000000110000780c */ /* 0x000fe200017c4270 */
[-C--:B------:R-:W-:Y:S01]  /*ada0*/  FMUL R120, R120, R22.reuse ;  /* 0x0000001678787220 */ /* 0x080fe20000400000 */
[----:B-1----:R-:W-:Y:S01]  /*adb0*/  IADD3 R12, P5, R4, UR5, RZ ;  /* 0x00000005040c7c10 */ /* 0x002fe2000ffbe0ff */
[----:B------:R0:W-:Y:S01]  /*adc0*/  @P0 STG.E.U16 desc[UR36][R10.64+0x10], R94 ;  /* 0x0000105e0a000986 */ /* 0x0001e2000c101524 */
[----:B------:R-:W-:Y:S01]  /*add0*/  ISETP.GT.AND P0, PT, R0, 0x10, P3 ;  /* 0x000000100000780c */ /* 0x000fe20001f04270 */
[-C--:B------:R-:W-:Y:S01]  /*ade0*/  FMUL R121, R121, R22.reuse ;  /* 0x0000001679797220 */ /* 0x080fe20000400000 */
[----:B------:R-:W-:Y:S01]  /*adf0*/  IADD3.X R13, R5, UR4, RZ, P5, !PT ;  /* 0x00000004050d7c10 */ /* 0x000fe2000affe4ff */
        /* <DEDUP_REMOVED lines=8> */
[----:B------:R-:W-:Y:S01]  /*ae80*/  @P4 STG.E.U16 desc[UR36][R8.64+0x20], R96 ;  /* 0x0000206008004986 */ /* 0x000fe2000c101524 */
[----:B------:R-:W-:Y:S01]  /*ae90*/  ISETP.GT.AND P4, PT, R0, 0x18, P2 ;  /* 0x000000180000780c */ /* 0x000fe20001784270 */
[----:B------:R-:W-:Y:S01]  /*aea0*/  FMUL R125, R125, R22 ;  /* 0x000000167d7d7220 */ /* 0x000fe20000400000 */
[----:B------:R-:W-:Y:S01]  /*aeb0*/  F2FP.F16.F32.PACK_AB R108, RZ, R108 ;  /* 0x0000006cff6c723e */ /* 0x000fe200000000ff */
[----:B------:R-:W-:Y:S01]  /*aec0*/  @P6 STG.E.U16 desc[UR36][R8.64+0x22], R97 ;  /* 0x0000226108006986 */ /* 0x000fe2000c101524 */
[----:B0-----:R-:W-:Y:S01]  /*aed0*/  IADD3 R10, P6, R4, UR5, RZ ;  /* 0x00000005040a7c10 */ /* 0x001fe2000ffde0ff */
[-C--:B------:R-:W-:Y:S01]  /*aee0*/  FMUL R126, R126, R22.reuse ;  /* 0x000000167e7e7220 */ /* 0x080fe20000400000 */
        /* <DEDUP_REMOVED lines=11> */
[----:B------:R-:W-:Y:S01]  /*afa0*/  FMUL R131, R131, R22 ;  /* 0x0000001683837220 */ /* 0x000fe20000400000 */
[----:B------:R-:W-:Y:S01]  /*afb0*/  F2FP.F16.F32.PACK_AB R110, RZ, R110 ;  /* 0x0000006eff6e723e */ /* 0x000fe200000000ff */
        /* <DEDUP_REMOVED lines=52> */
[----:B------:R-:W-:Y:S01]  /*b300*/  FMUL R150, R150, R22 ;  /* 0x0000001696967220 */ /* 0x000fe20000400000 */
[----:B------:R-:W-:Y:S01]  /*b310*/  F2FP.F16.F32.PACK_AB R121, RZ, R121 ;  /* 0x00000079ff79723e */ /* 0x000fe200000000ff */
[----:B------:R1:W-:Y:S01]  /*b320*/  @P1 STG.E.U16 desc[UR36][R12.64+0x42], R107 ;  /* 0x0000426b0c001986 */ /* 0x0003e2000c101524 */
        /* <DEDUP_REMOVED lines=8> */
[----:B0-----:R-:W-:Y:S01]  /*b3b0*/  IADD3 R10, P6, R4, UR5, RZ ;  /* 0x00000005040a7c10 */ /* 0x001fe2000ffde0ff */
[----:B------:R-:W-:Y:S01]  /*b3c0*/  USHF.L.U64.HI UR10, UR6, 0x9, UR7 ;  /* 0x00000009060a7899 */ /* 0x000fe20008010207 */
        /* <DEDUP_REMOVED lines=80> */
[----:B-1----:R-:W-:Y:S01]  /*b8d0*/  IADD3 R12, P5, R4, UR5, RZ ;  /* 0x00000005040c7c10 */ /* 0x002fe2000ffbe0ff */
[-C--:B------:R-:W-:Y:S01]  /*b8e0*/  FMUL R52, R52, R22.reuse ;  /* 0x0000001634347220 */ /* 0x080fe20000400000 */
[----:B------:R-:W-:Y:S01]  /*b8f0*/  IADD3.X R11, R5, UR4, RZ, P6, !PT ;  /* 0x00000004050b7c10 */ /* 0x000fe2000b7fe4ff */
[-C--:B------:R-:W-:Y:S01]  /*b900*/  FMUL R53, R53, R22.reuse ;  /* 0x0000001635357220 */ /* 0x080fe20000400000 */
[----:B------:R-:W-:Y:S01]  /*b910*/  ISETP.GT.AND P6, PT, R0, 0x49, P2 ;  /* 0x000000490000780c */ /* 0x000fe200017c4270 */
[-C--:B------:R-:W-:Y:S01]  /*b920*/  FMUL R54, R54, R22.reuse ;  /* 0x0000001636367220 */ /* 0x080fe20000400000 */
[----:B------:R-:W-:Y:S01]  /*b930*/  IADD3.X R13, R5, UR4, RZ, P5, !PT ;  /* 0x00000004050d7c10 */ /* 0x000fe2000affe4ff */
[----:B------:R0:W-:Y:S01]  /*b940*/  @P0 STG.E.U16 desc[UR36][R10.64+0x80], R122 ;  /* 0x0000807a0a000986 */ /* 0x0001e2000c101524 */
[C---:B------:R-:W-:Y:S01]  /*b950*/  ISETP.GT.AND P5, PT, R0.reuse, 0x50, P2 ;  /* 0x000000500000780c */ /* 0x040fe200017a4270 */
        /* <DEDUP_REMOVED lines=25> */
[----:B------:R-:W-:Y:S01]  /*baf0*/  ISETP.GT.AND P6, PT, R0, 0x68, P2 ;  /* 0x000000680000780c */ /* 0x000fe200017c4270 */
[----:B------:R-:W-:Y:S01]  /*bb00*/  FMUL R64, R64, R22 ;  /* 0x0000001640407220 */ /* 0x000fe20000400000 */
[----:B------:R-:W-:Y:S01]  /*bb10*/  F2FP.F16.F32.PACK_AB R144, RZ, R144 ;  /* 0x00000090ff90723e */ /* 0x000fe200000000ff */
[----:B------:R1:W-:Y:S01]  /*bb20*/  @P4 STG.E.U16 desc[UR36][R12.64+0x92], R127 ;  /* 0x0000927f0c004986 */ /* 0x0003e2000c101524 */
[----:B------:R-:W-:Y:S01]  /*bb30*/  ISETP.GT.AND P4, PT, R0, 0x51, P3 ;  /* 0x000000510000780c */ /* 0x000fe20001f84270 */
[----:B------:R-:W-:Y:S01]  /*bb40*/  FMUL R65, R65, R22 ;  /* 0x0000001641417220 */ /* 0x000fe20000400000 */
[----:B------:R-:W-:Y:S01]  /*bb50*/  F2FP.F16.F32.PACK_AB R145, RZ, R145 ;  /* 0x00000091ff91723e */ /* 0x000fe200000000ff */
[----:B------:R-:W-:Y:S01]  /*bb60*/  @P5 STG.E.U16 desc[UR36][R8.64+0xa0], R128 ;  /* 0x0000a08008005986 */ /* 0x000fe2000c101524 */
[----:B------:R-:W-:Y:S01]  /*bb70*/  F2FP.F16.F32.PACK_AB R146, RZ, R146 ;  /* 0x00000092ff92723e */ /* 0x000fe200000000ff */
        /* <DEDUP_REMOVED lines=9> */
[----:B-1----:R-:W-:Y:S01]  /*bc10*/  IADD3 R12, P5, R4, UR5, RZ ;  /* 0x00000005040c7c10 */ /* 0x002fe2000ffbe0ff */
[-C--:B------:R-:W-:Y:S01]  /*bc20*/  FMUL R70, R70, R22.reuse ;  /* 0x0000001646467220 */ /* 0x080fe20000400000 */
[C---:B------:R-:W-:Y:S01]  /*bc30*/  ISETP.GT.AND P0, PT, R0.reuse, 0x58, P2 ;  /* 0x000000580000780c */ /* 0x040fe20001704270 */
[----:B------:R0:W-:Y:S01]  /*bc40*/  @P1 STG.E.U16 desc[UR36][R10.64+0xa0], R130 ;  /* 0x0000a0820a001986 */ /* 0x0001e2000c101524 */
[----:B------:R-:W-:Y:S01]  /*bc50*/  IADD3.X R13, R5, UR4, RZ, P5, !PT ;  /* 0x00000004050d7c10 */ /* 0x000fe2000affe4ff */
[-C--:B------:R-:W-:Y:S01]  /*bc60*/  FMUL R71, R71, R22.reuse ;  /* 0x0000001647477220 */ /* 0x080fe20000400000 */
[----:B------:R-:W-:Y:S01]  /*bc70*/  ISETP.GT.AND P1, PT, R0, 0x59, P2 ;  /* 0x000000590000780c */ /* 0x000fe20001724270 */
[-C--:B------:R-:W-:Y:S01]  /*bc80*/  FMUL R72, R72, R22.reuse ;  /* 0x0000001648487220 */ /* 0x080fe20000400000 */
[C---:B------:R-:W-:Y:S01]  /*bc90*/  ISETP.GT.AND P5, PT, R0.reuse, 0x60, P3 ;  /* 0x000000600000780c */ /* 0x040fe20001fa4270 */
[----:B------:R1:W-:Y:S01]  /*bca0*/  @P4 STG.E.U16 desc[UR36][R12.64+0xa2], R131 ;  /* 0x0000a2830c004986 */ /* 0x0003e2000c101524 */
[----:B------:R-:W-:Y:S01]  /*bcb0*/  ISETP.GT.AND P4, PT, R0, 0x58, P3 ;  /* 0x000000580000780c */ /* 0x000fe20001f84270 */
[-C--:B------:R-:W-:Y:S01]  /*bcc0*/  FMUL R73, R73, R22.reuse ;  /* 0x0000001649497220 */ /* 0x080fe20000400000 */
[----:B------:R-:W-:Y:S01]  /*bcd0*/  F2FP.F16.F32.PACK_AB R149, RZ, R149 ;  /* 0x00000095ff95723e */ /* 0x000fe200000000ff */
[----:B------:R-:W-:Y:S01]  /*bce0*/  FMUL R74, R74, R22 ;  /* 0x000000164a4a7220 */ /* 0x000fe20000400000 */
[----:B------:R-:W-:Y:S01]  /*bcf0*/  F2FP.F16.F32.PACK_AB R150, RZ, R150 ;  /* 0x00000096ff96723e */ /* 0x000fe200000000ff */
[----:B------:R-:W-:Y:S01]  /*bd00*/  @P0 STG.E.U16 desc[UR36][R8.64+0xb0], R132 ;  /* 0x0000b08408000986 */ /* 0x000fe2000c101524 */
[----:B0-----:R-:W-:Y:S01]  /*bd10*/  IADD3 R10, P0, R4, UR5, RZ ;  /* 0x00000005040a7c10 */ /* 0x001fe2000ff1e0ff */
[-C--:B------:R-:W-:Y:S01]  /*bd20*/  FMUL R75, R75, R22.reuse ;  /* 0x000000164b4b7220 */ /* 0x080fe20000400000 */
[----:B------:R-:W-:Y:S01]  /*bd30*/  F2FP.F16.F32.PACK_AB R151, RZ, R151 ;  /* 0x00000097ff97723e */ /* 0x000fe200000000ff */
[----:B------:R-:W-:Y:S01]  /*bd40*/  @P1 STG.E.U16 desc[UR36][R8.64+0xb2], R133 ;  /* 0x0000b28508001986 */ /* 0x000fe2000c101524 */
[----:B------:R-:W-:Y:S01]  /*bd50*/  IADD3.X R11, R5, UR4, RZ, P0, !PT ;  /* 0x00000004050b7c10 */ /* 0x000fe200087fe4ff */
[-C--:B------:R-:W-:Y:S01]  /*bd60*/  FMUL R76, R76, R22.reuse ;  /* 0x000000164c4c7220 */ /* 0x080fe20000400000 */
[C---:B------:R-:W-:Y:S01]  /*bd70*/  ISETP.GT.AND P0, PT, R0.reuse, 0x59, P3 ;  /* 0x000000590000780c */ /* 0x040fe20001f04270 */
[-C--:B------:R-:W-:Y:S01]  /*bd80*/  FMUL R77, R77, R22.reuse ;  /* 0x000000164d4d7220 */ /* 0x080fe20000400000 */
[----:B------:R-:W-:Y:S01]  /*bd90*/  ISETP.GT.AND P1, PT, R0, 0x60, P2 ;  /* 0x000000600000780c */ /* 0x000fe20001724270 */
[----:B------:R0:W-:Y:S01]  /*bda0*/  @P4 STG.E.U16 desc[UR36][R10.64+0xb0], R134 ;  /* 0x0000b0860a004986 */ /* 0x0001e2000c101524 */
[----:B-1----:R-:W-:Y:S01]  /*bdb0*/  IADD3 R12, P4, R4, UR5, RZ ;  /* 0x00000005040c7c10 */ /* 0x002fe2000ff9e0ff */
[----:B------:R-:W-:Y:S01]  /*bdc0*/  FMUL R78, R78, R22 ;  /* 0x000000164e4e7220 */ /* 0x000fe20000400000 */
[----:B------:R-:W-:Y:S01]  /*bdd0*/  F2FP.F16.F32.PACK_AB R24, RZ, R24 ;  /* 0x00000018ff18723e */ /* 0x000fe200000000ff */
[-C--:B------:R-:W-:Y:S01]  /*bde0*/  FMUL R79, R79, R22.reuse ;  /* 0x000000164f4f7220 */ /* 0x080fe20000400000 */
[----:B------:R-:W-:Y:S01]  /*bdf0*/  IADD3.X R13, R5, UR4, RZ, P4, !PT ;  /* 0x00000004050d7c10 */ /* 0x000fe2000a7fe4ff */
[-C--:B------:R-:W-:Y:S01]  /*be00*/  FMUL R80, R80, R22.reuse ;  /* 0x0000001650507220 */ /* 0x080fe20000400000 */
[----:B------:R-:W-:Y:S01]  /*be10*/  ISETP.GT.AND P4, PT, R0, 0x61, P2 ;  /* 0x000000610000780c */ /* 0x000fe20001784270 */
[----:B------:R-:W-:Y:S01]  /*be20*/  FMUL R81, R81, R22 ;  /* 0x0000001651517220 */ /* 0x000fe20000400000 */
[----:B------:R-:W-:Y:S01]  /*be30*/  F2FP.F16.F32.PACK_AB R25, RZ, R25 ;  /* 0x00000019ff19723e */ /* 0x000fe200000000ff */
[----:B------:R1:W-:Y:S01]  /*be40*/  @P0 STG.E.U16 desc[UR36][R12.64+0xb2], R135 ;  /* 0x0000b2870c000986 */ /* 0x0003e2000c101524 */
[----:B------:R-:W-:Y:S01]  /*be50*/  F2FP.F16.F32.PACK_AB R26, RZ, R26 ;  /* 0x0000001aff1a723e */ /* 0x000fe200000000ff */
[-C--:B------:R-:W-:Y:S01]  /*be60*/  FMUL R82, R82, R22.reuse ;  /* 0x0000001652527220 */ /* 0x080fe20000400000 */
[----:B0-----:R-:W-:Y:S01]  /*be70*/  IADD3 R10, P0, R4, UR5, RZ ;  /* 0x00000005040a7c10 */ /* 0x001fe2000ff1e0ff */
[----:B------:R-:W-:Y:S01]  /*be80*/  @P1 STG.E.U16 desc[UR36][R8.64+0xc0], R136 ;  /* 0x0000c08808001986 */ /* 0x000fe2000c101524 */
[----:B------:R-:W-:Y:S01]  /*be90*/  ISETP.GT.AND P1, PT, R3, 0x100, PT ;  /* 0x000001000300780c */ /* 0x000fe20003f24270 */
[-C--:B------:R-:W-:Y:S01]  /*bea0*/  FMUL R83, R83, R22.reuse ;  /* 0x0000001653537220 */ /* 0x080fe20000400000 */
[----:B------:R-:W-:Y:S01]  /*beb0*/  IADD3.X R11, R5, UR4, RZ, P0, !PT ;  /* 0x00000004050b7c10 */ /* 0x000fe200087fe4ff */
[-C--:B------:R-:W-:Y:S01]  /*bec0*/  FMUL R84, R84, R22.reuse ;  /* 0x0000001654547220 */ /* 0x080fe20000400000 */
[----:B------:R-:W-:Y:S01]  /*bed0*/  ISETP.GT.AND P0, PT, R3, 0x108, PT ;  /* 0x000001080300780c */ /* 0x000fe20003f04270 */
[----:B------:R-:W-:Y:S01]  /*bee0*/  @P4 STG.E.U16 desc[UR36][R8.64+0xc2], R137 ;  /* 0x0000c28908004986 */ /* 0x000fe2000c101524 */
[----:B------:R-:W-:Y:S01]  /*bef0*/  ISETP.GT.AND P4, PT, R0, 0x61, P3 ;  /* 0x000000610000780c */ /* 0x000fe20001f84270 */
[-C--:B------:R-:W-:Y:S01]  /*bf00*/  FMUL R85, R85, R22.reuse ;  /* 0x0000001655557220 */ /* 0x080fe20000400000 */
[----:B------:R-:W-:Y:S01]  /*bf10*/  F2FP.F16.F32.PACK_AB R27, RZ, R27 ;  /* 0x0000001bff1b723e */ /* 0x000fe200000000ff */
[----:B------:R0:W-:Y:S01]  /*bf20*/  @P5 STG.E.U16 desc[UR36][R10.64+0xc0], R138 ;  /* 0x0000c08a0a005986 */ /* 0x0001e2000c101524 */
[----:B-1----:R-:W-:Y:S01]  /*bf30*/  IADD3 R12, P5, R4, UR5, RZ ;  /* 0x00000005040c7c10 */ /* 0x002fe2000ffbe0ff */
[----:B------:R-:W-:Y:S01]  /*bf40*/  FMUL R86, R86, R22 ;  /* 0x0000001656567220 */ /* 0x000fe20000400000 */
[----:B------:R-:W-:Y:S01]  /*bf50*/  F2FP.F16.F32.PACK_AB R28, RZ, R28 ;  /* 0x0000001cff1c723e */ /* 0x000fe200000000ff */
[----:B------:R-:W-:Y:S01]  /*bf60*/  FMUL R87, R87, R22 ;  /* 0x0000001657577220 */ /* 0x000fe20000400000 */
[----:B------:R-:W-:-:S02]  /*bf70*/  IADD3.X R13, R5, UR4, RZ, P5, !PT ;  /* 0x00000004050d7c10 */ /* 0x000fc4000affe4ff */
[C---:B------:R-:W-:Y:S02]  /*bf80*/  ISETP.GT.AND P5, PT, R0.reuse, 0x69, P2 ;  /* 0x000000690000780c */ /* 0x040fe400017a4270 */
[----:B------:R-:W-:Y:S01]  /*bf90*/  F2FP.F16.F32.PACK_AB R29, RZ, R29 ;  /* 0x0000001dff1d723e */ /* 0x000fe200000000ff */
[----:B------:R1:W-:Y:S01]  /*bfa0*/  @P4 STG.E.U16 desc[UR36][R12.64+0xc2], R139 ;  /* 0x0000c28b0c004986 */ /* 0x0003e2000c101524 */
[----:B------:R-:W-:Y:S02]  /*bfb0*/  ISETP.GT.AND P4, PT, R0, 0x68, P3 ;  /* 0x000000680000780c */ /* 0x000fe40001f84270 */
[----:B------:R-:W-:Y:S01]  /*bfc0*/  F2FP.F16.F32.PACK_AB R30, RZ, R30 ;  /* 0x0000001eff1e723e */ /* 0x000fe200000000ff */
[----:B------:R-:W-:Y:S01]  /*bfd0*/  @P6 STG.E.U16 desc[UR36][R8.64+0xd0], R140 ;  /* 0x0000d08c08006986 */ /* 0x000fe2000c101524 */
[----:B0-----:R-:W-:Y:S02]  /*bfe0*/  IADD3 R10, P6, R4, UR5, RZ ;  /* 0x00000005040a7c10 */ /* 0x001fe4000ffde0ff */
[----:B------:R-:W-:-:S02]  /*bff0*/  F2FP.F16.F32.PACK_AB R31, RZ, R31 ;  /* 0x0000001fff1f723e */ /* 0x000fc400000000ff */
[C---:B------:R-:W-:Y:S01]  /*c000*/  IADD3.X R11, R5.reuse, UR4, RZ, P6, !PT ;  /* 0x00000004050b7c10 */ /* 0x040fe2000b7fe4ff */
[----:B------:R-:W-:Y:S01]  /*c010*/  @P5 STG.E.U16 desc[UR36][R8.64+0xd2], R141 ;  /* 0x0000d28d08005986 */ /* 0x000fe2000c101524 */
[----:B------:R-:W-:Y:S02]  /*c020*/  ISETP.GT.AND P5, PT, R0, 0x70, P2 ;  /* 0x000000700000780c */ /* 0x000fe400017a4270 */
[----:B-1----:R-:W-:Y:S01]  /*c030*/  IADD3 R12, P6, R4, UR5, RZ ;  /* 0x00000005040c7c10 */ /* 0x002fe2000ffde0ff */
[----:B------:R0:W-:Y:S01]  /*c040*/  @P4 STG.E.U16 desc[UR36][R10.64+0xd0], R142 ;  /* 0x0000d08e0a004986 */ /* 0x0001e2000c101524 */
[C---:B------:R-:W-:Y:S02]  /*c050*/  ISETP.GT.AND P4, PT, R0.reuse, 0x69, P3 ;  /* 0x000000690000780c */ /* 0x040fe40001f84270 */
[----:B------:R-:W-:Y:S02]  /*c060*/  IADD3.X R13, R5, UR4, RZ, P6, !PT ;  /* 0x00000004050d7c10 */ /* 0x000fe4000b7fe4ff */
[----:B------:R-:W-:-:S02]  /*c070*/  ISETP.GT.AND P6, PT, R0, 0x71, P2 ;  /* 0x000000710000780c */ /* 0x000fc400017c4270 */
[----:B------:R-:W-:Y:S02]  /*c080*/  F2FP.F16.F32.PACK_AB R32, RZ, R32 ;  /* 0x00000020ff20723e */ /* 0x000fe400000000ff */
[----:B------:R-:W-:Y:S02]  /*c090*/  F2FP.F16.F32.PACK_AB R33, RZ, R33 ;  /* 0x00000021ff21723e */ /* 0x000fe400000000ff */
[----:B------:R-:W-:Y:S02]  /*c0a0*/  F2FP.F16.F32.PACK_AB R34, RZ, R34 ;  /* 0x00000022ff22723e */ /* 0x000fe400000000ff */
[----:B------:R-:W-:Y:S01]  /*c0b0*/  F2FP.F16.F32.PACK_AB R35, RZ, R35 ;  /* 0x00000023ff23723e */ /* 0x000fe200000000ff */
[----:B------:R1:W-:Y:S01]  /*c0c0*/  @P4 STG.E.U16 desc[UR36][R12.64+0xd2], R143 ;  /* 0x0000d28f0c004986 */ /* 0x0003e2000c101524 */
[C---:B------:R-:W-:Y:S02]  /*c0d0*/  ISETP.GT.AND P4, PT, R0.reuse, 0x71, P3 ;  /* 0x000000710000780c */ /* 0x040fe40001f84270 */
[----:B------:R-:W-:Y:S01]  /*c0e0*/  F2FP.F16.F32.PACK_AB R36, RZ, R36 ;  /* 0x00000024ff24723e */ /* 0x000fe200000000ff */
[----:B------:R-:W-:Y:S01]  /*c0f0*/  @P5 STG.E.U16 desc[UR36][R8.64+0xe0], R144 ;  /* 0x0000e09008005986 */ /* 0x000fe2000c101524 */
[----:B------:R-:W-:-:S02]  /*c100*/  ISETP.GT.AND P5, PT, R0, 0x70, P3 ;  /* 0x000000700000780c */ /* 0x000fc40001fa4270 */
[----:B------:R-:W-:Y:S01]  /*c110*/  F2FP.F16.F32.PACK_AB R37, RZ, R37 ;  /* 0x00000025ff25723e */ /* 0x000fe200000000ff */
[----:B------:R-:W-:Y:S01]  /*c120*/  @P6 STG.E.U16 desc[UR36][R8.64+0xe2], R145 ;  /* 0x0000e29108006986 */ /* 0x000fe2000c101524 */
[C---:B0-----:R-:W-:Y:S02]  /*c130*/  IADD3 R10, P6, R4.reuse, UR5, RZ ;  /* 0x00000005040a7c10 */ /* 0x041fe4000ffde0ff */
[----:B------:R-:W-:Y:S02]  /*c140*/  F2FP.F16.F32.PACK_AB R38, RZ, R38 ;  /* 0x00000026ff26723e */ /* 0x000fe400000000ff */
[C---:B------:R-:W-:Y:S02]  /*c150*/  IADD3.X R11, R5.reuse, UR4, RZ, P6, !PT ;  /* 0x00000004050b7c10 */ /* 0x040fe4000b7fe4ff */
[----:B-1----:R-:W-:Y:S02]  /*c160*/  IADD3 R12, P6, R4, UR5, RZ ;  /* 0x00000005040c7c10 */ /* 0x002fe4000ffde0ff */
[----:B------:R-:W-:Y:S01]  /*c170*/  F2FP.F16.F32.PACK_AB R39, RZ, R39 ;  /* 0x00000027ff27723e */ /* 0x000fe200000000ff */
[----:B------:R0:W-:Y:S01]  /*c180*/  @P5 STG.E.U16 desc[UR36][R10.64+0xe0], R146 ;  /* 0x0000e0920a005986 */ /* 0x0001e2000c101524 */
[----:B------:R-:W-:-:S02]  /*c190*/  IADD3.X R13, R5, UR4, RZ, P6, !PT ;  /* 0x00000004050d7c10 */ /* 0x000fc4000b7fe4ff */
[C---:B------:R-:W-:Y:S02]  /*c1a0*/  ISETP.GT.AND P5, PT, R0.reuse, 0x78, P2 ;  /* 0x000000780000780c */ /* 0x040fe400017a4270 */
[C---:B------:R-:W-:Y:S01]  /*c1b0*/  ISETP.GT.AND P2, PT, R0.reuse, 0x79, P2 ;  /* 0x000000790000780c */ /* 0x040fe20001744270 */
[----:B------:R-:W-:Y:S01]  /*c1c0*/  @P4 STG.E.U16 desc[UR36][R12.64+0xe2], R147 ;  /* 0x0000e2930c004986 */ /* 0x000fe2000c101524 */
[----:B------:R-:W-:Y:S02]  /*c1d0*/  ISETP.GT.AND P4, PT, R0, 0x78, P3 ;  /* 0x000000780000780c */ /* 0x000fe40001f84270 */
[----:B------:R-:W-:Y:S02]  /*c1e0*/  IADD3 R14, P6, R4, UR5, RZ ;  /* 0x00000005040e7c10 */ /* 0x000fe4000ffde0ff */
[----:B------:R-:W-:Y:S02]  /*c1f0*/  ISETP.GT.AND P3, PT, R0, 0x79, P3 ;  /* 0x000000790000780c */ /* 0x000fe40001f64270 */
[----:B------:R-:W-:-:S02]  /*c200*/  IADD3.X R15, R5, UR4, RZ, P6, !PT ;  /* 0x00000004050f7c10 */ /* 0x000fc4000b7fe4ff */
[----:B------:R-:W-:Y:S01]  /*c210*/  IADD3 R6, P6, R6, UR11, RZ ;  /* 0x0000000b06067c10 */ /* 0x000fe2000ffde0ff */
[----:B------:R-:W-:Y:S01]  /*c220*/  @P5 STG.E.U16 desc[UR36][R8.64+0xf0], R148 ;  /* 0x0000f09408005986 */ /* 0x000fe2000c101524 */
[----:B0-----:R-:W-:Y:S02]  /*c230*/  IADD3 R10, P5, R4, UR5, RZ ;  /* 0x00000005040a7c10 */ /* 0x001fe4000ffbe0ff */
[----:B------:R-:W-:Y:S01]  /*c240*/  IADD3.X R7, R7, UR10, RZ, P6, !PT ;  /* 0x0000000a07077c10 */ /* 0x000fe2000b7fe4ff */
[----:B------:R0:W-:Y:S01]  /*c250*/  @P2 STG.E.U16 desc[UR36][R8.64+0xf2], R149 ;  /* 0x0000f29508002986 */ /* 0x0001e2000c101524 */
[C---:B------:R-:W-:Y:S02]  /*c260*/  ISETP.GT.AND P2, PT, R0.reuse, RZ, P1 ;  /* 0x000000ff0000720c */ /* 0x040fe40000f44270 */
[----:B------:R-:W-:Y:S01]  /*c270*/  IADD3.X R11, R5, UR4, RZ, P5, !PT ;  /* 0x00000004050b7c10 */ /* 0x000fe2000affe4ff */
[----:B------:R-:W-:Y:S01]  /*c280*/  @P4 STG.E.U16 desc[UR36][R14.64+0xf0], R150 ;  /* 0x0000f0960e004986 */ /* 0x000fe2000c101524 */
[----:B------:R-:W-:-:S02]  /*c290*/  ISETP.GT.AND P4, PT, R0, 0x1, P1 ;  /* 0x000000010000780c */ /* 0x000fc40000f84270 */
[C---:B------:R-:W-:Y:S01]  /*c2a0*/  ISETP.GT.AND P5, PT, R0.reuse, RZ, P0 ;  /* 0x000000ff0000720c */ /* 0x040fe200007a4270 */
[----:B------:R1:W-:Y:S01]  /*c2b0*/  @P3 STG.E.U16 desc[UR36][R10.64+0xf2], R151 ;  /* 0x0000f2970a003986 */ /* 0x0003e2000c101524 */
[----:B------:R-:W-:Y:S02]  /*c2c0*/  ISETP.GT.AND P3, PT, R0, 0x8, P1 ;  /* 0x000000080000780c */ /* 0x000fe40000f64270 */
[----:B------:R-:W-:Y:S02]  /*c2d0*/  F2FP.F16.F32.PACK_AB R40, RZ, R40 ;  /* 0x00000028ff28723e */ /* 0x000fe400000000ff */
[----:B0-----:R-:W-:Y:S01]  /*c2e0*/  IADD3 R8, P6, R4, UR11, RZ ;  /* 0x0000000b04087c10 */ /* 0x001fe2000ffde0ff */
[----:B------:R-:W-:Y:S01]  /*c2f0*/  @P2 STG.E.U16 desc[UR36][R6.64], R24 ;  /* 0x0000001806002986 */ /* 0x000fe2000c101524 */
[C---:B------:R-:W-:Y:S02]  /*c300*/  ISETP.GT.AND P2, PT, R0.reuse, 0x9, P1 ;  /* 0x000000090000780c */ /* 0x040fe40000f44270 */
[----:B------:R-:W-:Y:S01]  /*c310*/  IADD3.X R9, R5, UR10, RZ, P6, !PT ;  /* 0x0000000a05097c10 */ /* 0x000fe2000b7fe4ff */
[----:B------:R-:W-:Y:S01]  /*c320*/  @P4 STG.E.U16 desc[UR36][R6.64+0x2], R25 ;  /* 0x0000021906004986 */ /* 0x000fe2000c101524 */
[----:B------:R-:W-:-:S02]  /*c330*/  ISETP.GT.AND P4, PT, R0, 0x1, P0 ;  /* 0x000000010000780c */ /* 0x000fc40000784270 */
[----:B-1----:R-:W-:Y:S01]  /*c340*/  IADD3 R10, P6, R4, UR11, RZ ;  /* 0x0000000b040a7c10 */ /* 0x002fe2000ffde0ff */
[----:B------:R0:W-:Y:S01]  /*c350*/  @P5 STG.E.U16 desc[UR36][R8.64], R26 ;  /* 0x0000001a08005986 */ /* 0x0001e2000c101524 */
[C---:B------:R-:W-:Y:S02]  /*c360*/  ISETP.GT.AND P5, PT, R0.reuse, 0x8, P0 ;  /* 0x000000080000780c */ /* 0x040fe400007a4270 */
[----:B------:R-:W-:Y:S02]  /*c370*/  IADD3.X R11, R5, UR10, RZ, P6, !PT ;  /* 0x0000000a050b7c10 */ /* 0x000fe4000b7fe4ff */
[----:B------:R-:W-:Y:S02]  /*c380*/  F2FP.F16.F32.PACK_AB R41, RZ, R41 ;  /* 0x00000029ff29723e */ /* 0x000fe400000000ff */
[----:B------:R-:W-:Y:S02]  /*c390*/  F2FP.F16.F32.PACK_AB R42, RZ, R42 ;  /* 0x0000002aff2a723e */ /* 0x000fe400000000ff */
[----:B------:R-:W-:Y:S01]  /*c3a0*/  F2FP.F16.F32.PACK_AB R43, RZ, R43 ;  /* 0x0000002bff2b723e */ /* 0x000fe200000000ff */
[----:B------:R1:W-:Y:S01]  /*c3b0*/  @P4 STG.E.U16 desc[UR36][R10.64+0x2], R27 ;  /* 0x0000021b0a004986 */ /* 0x0003e2000c101524 */
[----:B------:R-:W-:-:S02]  /*c3c0*/  ISETP.GT.AND P4, PT, R0, 0x9, P0 ;  /* 0x000000090000780c */ /* 0x000fc40000784270 */
[----:B0-----:R-:W-:Y:S01]  /*c3d0*/  IADD3 R8, P6, R4, UR11, RZ ;  /* 0x0000000b04087c10 */ /* 0x001fe2000ffde0ff */
[----:B------:R-:W-:Y:S01]  /*c3e0*/  @P3 STG.E.U16 desc[UR36][R6.64+0x10], R28 ;  /* 0x0000101c06003986 */ /* 0x000fe2000c101524 */
[C---:B------:R-:W-:Y:S02]  /*c3f0*/  ISETP.GT.AND P3, PT, R0.reuse, 0x10, P1 ;  /* 0x000000100000780c */ /* 0x040fe40000f64270 */
[----:B------:R-:W-:Y:S01]  /*c400*/  IADD3.X R9, R5, UR10, RZ, P6, !PT ;  /* 0x0000000a05097c10 */ /* 0x000fe2000b7fe4ff */
[----:B------:R-:W-:Y:S01]  /*c410*/  @P2 STG.E.U16 desc[UR36][R6.64+0x12], R29 ;  /* 0x0000121d06002986 */ /* 0x000fe2000c101524 */
[----:B------:R-:W-:Y:S02]  /*c420*/  ISETP.GT.AND P2, PT, R0, 0x11, P1 ;  /* 0x000000110000780c */ /* 0x000fe40000f44270 */
[----:B------:R-:W-:Y:S01]  /*c430*/  F2FP.F16.F32.PACK_AB R44, RZ, R44 ;  /* 0x0000002cff2c723e */ /* 0x000fe200000000ff */
[----:B------:R0:W-:Y:S01]  /*c440*/  @P5 STG.E.U16 desc[UR36][R8.64+0x10], R30 ;  /* 0x0000101e08005986 */ /* 0x0001e2000c101524 */
[----:B-1----:R-:W-:-:S02]  /*c450*/  IADD3 R10, P6, R4, UR11, RZ ;  /* 0x0000000b040a7c10 */ /* 0x002fc4000ffde0ff */
[C---:B------:R-:W-:Y:S02]  /*c460*/  ISETP.GT.AND P5, PT, R0.reuse, 0x10, P0 ;  /* 0x000000100000780c */ /* 0x040fe400007a4270 */
[----:B------:R-:W-:Y:S02]  /*c470*/  IADD3.X R11, R5, UR10, RZ, P6, !PT ;  /* 0x0000000a050b7c10 */ /* 0x000fe4000b7fe4ff */
[----:B------:R-:W-:Y:S02]  /*c480*/  F2FP.F16.F32.PACK_AB R45, RZ, R45 ;  /* 0x0000002dff2d723e */ /* 0x000fe400000000ff */
[----:B------:R-:W-:Y:S01]  /*c490*/  F2FP.F16.F32.PACK_AB R46, RZ, R46 ;  /* 0x0000002eff2e723e */ /* 0x000fe200000000ff */
[----:B------:R1:W-:Y:S01]  /*c4a0*/  @P4 STG.E.U16 desc[UR36][R10.64+0x12], R31 ;  /* 0x0000121f0a004986 */ /* 0x0003e2000c101524 */
[----:B------:R-:W-:Y:S02]  /*c4b0*/  ISETP.GT.AND P4, PT, R0, 0x11, P0 ;  /* 0x000000110000780c */ /* 0x000fe40000784270 */
[----:B0-----:R-:W-:Y:S01]  /*c4c0*/  IADD3 R8, P6, R4, UR11, RZ ;  /* 0x0000000b04087c10 */ /* 0x001fe2000ffde0ff */
[----:B------:R-:W-:Y:S01]  /*c4d0*/  @P3 STG.E.U16 desc[UR36][R6.64+0x20], R32 ;  /* 0x0000202006003986 */ /* 0x000fe2000c101524 */
[----:B------:R-:W-:-:S02]  /*c4e0*/  ISETP.GT.AND P3, PT, R0, 0x18, P1 ;  /* 0x000000180000780c */ /* 0x000fc40000f64270 */
[C---:B------:R-:W-:Y:S01]  /*c4f0*/  IADD3.X R9, R5.reuse, UR10, RZ, P6, !PT ;  /* 0x0000000a05097c10 */ /* 0x040fe2000b7fe4ff */
[----:B------:R-:W-:Y:S01]  /*c500*/  @P2 STG.E.U16 desc[UR36][R6.64+0x22], R33 ;  /* 0x0000222106002986 */ /* 0x000fe2000c101524 */
[----:B------:R-:W-:Y:S02]  /*c510*/  ISETP.GT.AND P2, PT, R0, 0x19, P1 ;  /* 0x000000190000780c */ /* 0x000fe40000f44270 */
[----:B------:R-:W-:Y:S01]  /*c520*/  F2FP.F16.F32.PACK_AB R47, RZ, R47 ;  /* 0x0000002fff2f723e */ /* 0x000fe200000000ff */
[----:B------:R0:W-:Y:S01]  /*c530*/  @P5 STG.E.U16 desc[UR36][R8.64+0x20], R34 ;  /* 0x0000202208005986 */ /* 0x0001e2000c101524 */
[----:B-1----:R-:W-:Y:S02]  /*c540*/  IADD3 R10, P6, R4, UR11, RZ ;  /* 0x0000000b040a7c10 */ /* 0x002fe4000ffde0ff */
[----:B------:R-:W-:Y:S02]  /*c550*/  ISETP.GT.AND P5, PT, R0, 0x18, P0 ;  /* 0x000000180000780c */ /* 0x000fe400007a4270 */
[----:B------:R-:W-:-:S02]  /*c560*/  IADD3.X R11, R5, UR10, RZ, P6, !PT ;  /* 0x0000000a050b7c10 */ /* 0x000fc4000b7fe4ff */
[----:B------:R-:W-:Y:S02]  /*c570*/  F2FP.F16.F32.PACK_AB R48, RZ, R48 ;  /* 0x00000030ff30723e */ /* 0x000fe400000000ff */
[----:B------:R-:W-:Y:S01]  /*c580*/  F2FP.F16.F32.PACK_AB R49, RZ, R49 ;  /* 0x00000031ff31723e */ /* 0x000fe200000000ff */
[----:B------:R1:W-:Y:S01]  /*c590*/  @P4 STG.E.U16 desc[UR36][R10.64+0x22], R35 ;  /* 0x000022230a004986 */ /* 0x0003e2000c101524 */
[----:B------:R-:W-:Y:S02]  /*c5a0*/  ISETP.GT.AND P4, PT, R0, 0x19, P0 ;  /* 0x000000190000780c */ /* 0x000fe40000784270 */
[----:B0-----:R-:W-:Y:S01]  /*c5b0*/  IADD3 R8, P6, R4, UR11, RZ ;  /* 0x0000000b04087c10 */ /* 0x001fe2000ffde0ff */
[----:B------:R-:W-:Y:S01]  /*c5c0*/  @P3 STG.E.U16 desc[UR36][R6.64+0x30], R36 ;  /* 0x0000302406003986 */ /* 0x000fe2000c101524 */
[C---:B------:R-:W-:Y:S02]  /*c5d0*/  ISETP.GT.AND P3, PT, R0.reuse, 0x20, P1 ;  /* 0x000000200000780c */ /* 0x040fe40000f64270 */
[----:B------:R-:W-:Y:S01]  /*c5e0*/  IADD3.X R9, R5, UR10, RZ, P6, !PT ;  /* 0x0000000a05097c10 */ /* 0x000fe2000b7fe4ff */
[----:B------:R-:W-:Y:S01]  /*c5f0*/  @P2 STG.E.U16 desc[UR36][R6.64+0x32], R37 ;  /* 0x0000322506002986 */ /* 0x000fe2000c101524 */
[----:B------:R-:W-:-:S02]  /*c600*/  ISETP.GT.AND P2, PT, R0, 0x21, P1 ;  /* 0x000000210000780c */ /* 0x000fc40000f44270 */
[----:B------:R-:W-:Y:S01]  /*c610*/  F2FP.F16.F32.PACK_AB R50, RZ, R50 ;  /* 0x00000032ff32723e */ /* 0x000fe200000000ff */
[----:B------:R0:W-:Y:S01]  /*c620*/  @P5 STG.E.U16 desc[UR36][R8.64+0x30], R38 ;  /* 0x0000302608005986 */ /* 0x0001e2000c101524 */
[----:B-1----:R-:W-:Y:S02]  /*c630*/  IADD3 R10, P6, R4, UR11, RZ ;  /* 0x0000000b040a7c10 */ /* 0x002fe4000ffde0ff */
[C---:B------:R-:W-:Y:S02]  /*c640*/  ISETP.GT.AND P5, PT, R0.reuse, 0x20, P0 ;  /* 0x000000200000780c */ /* 0x040fe400007a4270 */
[----:B------:R-:W-:Y:S02]  /*c650*/  IADD3.X R11, R5, UR10, RZ, P6, !PT ;  /* 0x0000000a050b7c10 */ /* 0x000fe4000b7fe4ff */
        /* <DEDUP_REMOVED lines=148> */
[----:B------:R-:W-:Y:S02]  /*cfa0*/  F2FP.F16.F32.PACK_AB R81, RZ, R81 ;  /* 0x00000051ff51723e */ /* 0x000fe400000000ff */
[----:B------:R-:W-:Y:S02]  /*cfb0*/  IADD3.X R11, R5, UR10, RZ, P6, !PT ;  /* 0x0000000a050b7c10 */ /* 0x000fe4000b7fe4ff */
[----:B------:R-:W-:Y:S02]  /*cfc0*/  F2FP.F16.F32.PACK_AB R82, RZ, R82 ;  /* 0x00000052ff52723e */ /* 0x000fe400000000ff */
[----:B------:R-:W-:Y:S01]  /*cfd0*/  F2FP.F16.F32.PACK_AB R83, RZ, R83 ;  /* 0x00000053ff53723e */ /* 0x000fe200000000ff */
[----:B------:R1:W-:Y:S01]  /*cfe0*/  @P4 STG.E.U16 desc[UR36][R10.64+0xd2], R79 ;  /* 0x0000d24f0a004986 */ /* 0x0003e2000c101524 */
[----:B------:R-:W-:Y:S02]  /*cff0*/  ISETP.GT.AND P4, PT, R0, 0x70, P0 ;  /* 0x000000700000780c */ /* 0x000fe40000784270 */
[----:B0-----:R-:W-:Y:S01]  /*d000*/  IADD3 R8, P6, R4, UR11, RZ ;  /* 0x0000000b04087c10 */ /* 0x001fe2000ffde0ff */
[----:B------:R0:W-:Y:S01]  /*d010*/  @P3 STG.E.U16 desc[UR36][R6.64+0xe0], R80 ;  /* 0x0000e05006003986 */ /* 0x0001e2000c101524 */
[----:B------:R-:W-:-:S02]  /*d020*/  ISETP.GT.AND P3, PT, R0, 0x71, P0 ;  /* 0x000000710000780c */ /* 0x000fc40000764270 */
[C---:B------:R-:W-:Y:S01]  /*d030*/  IADD3.X R9, R5.reuse, UR10, RZ, P6, !PT ;  /* 0x0000000a05097c10 */ /* 0x040fe2000b7fe4ff */
[----:B------:R0:W-:Y:S01]  /*d040*/  @P2 STG.E.U16 desc[UR36][R6.64+0xe2], R81 ;  /* 0x0000e25106002986 */ /* 0x0001e2000c101524 */
[----:B------:R-:W-:Y:S02]  /*d050*/  ISETP.GT.AND P2, PT, R0, 0x78, P1 ;  /* 0x000000780000780c */ /* 0x000fe40000f44270 */
[----:B------:R-:W-:Y:S02]  /*d060*/  F2FP.F16.F32.PACK_AB R84, RZ, R84 ;  /* 0x00000054ff54723e */ /* 0x000fe400000000ff */
[----:B-1----:R-:W-:Y:S01]  /*d070*/  IADD3 R10, P6, R4, UR11, RZ ;  /* 0x0000000b040a7c10 */ /* 0x002fe2000ffde0ff */
[----:B------:R0:W-:Y:S01]  /*d080*/  @P4 STG.E.U16 desc[UR36][R8.64+0xe0], R82 ;  /* 0x0000e05208004986 */ /* 0x0001e2000c101524 */
[----:B------:R-:W-:Y:S02]  /*d090*/  ISETP.GT.AND P1, PT, R0, 0x79, P1 ;  /* 0x000000790000780c */ /* 0x000fe40000f24270 */
[----:B------:R-:W-:-:S02]  /*d0a0*/  IADD3.X R11, R5, UR10, RZ, P6, !PT ;  /* 0x0000000a050b7c10 */ /* 0x000fc4000b7fe4ff */
[C---:B------:R-:W-:Y:S02]  /*d0b0*/  ISETP.GT.AND P5, PT, R0.reuse, 0x78, P0 ;  /* 0x000000780000780c */ /* 0x040fe400007a4270 */
[----:B------:R-:W-:Y:S01]  /*d0c0*/  ISETP.GT.AND P0, PT, R0, 0x79, P0 ;  /* 0x000000790000780c */ /* 0x000fe20000704270 */
[----:B------:R0:W-:Y:S01]  /*d0d0*/  @P3 STG.E.U16 desc[UR36][R10.64+0xe2], R83 ;  /* 0x0000e2530a003986 */ /* 0x0001e2000c101524 */
[----:B------:R-:W-:Y:S02]  /*d0e0*/  F2FP.F16.F32.PACK_AB R85, RZ, R85 ;  /* 0x00000055ff55723e */ /* 0x000fe400000000ff */
[----:B------:R-:W-:Y:S01]  /*d0f0*/  F2FP.F16.F32.PACK_AB R86, RZ, R86 ;  /* 0x00000056ff56723e */ /* 0x000fe200000000ff */
[----:B------:R0:W-:Y:S01]  /*d100*/  @P2 STG.E.U16 desc[UR36][R6.64+0xf0], R84 ;  /* 0x0000f05406002986 */ /* 0x0001e2000c101524 */
[C---:B------:R-:W-:Y:S02]  /*d110*/  IADD3 R12, P2, R4.reuse, UR11, RZ ;  /* 0x0000000b040c7c10 */ /* 0x040fe4000ff5e0ff */
[----:B------:R-:W-:Y:S01]  /*d120*/  IADD3 R4, P3, R4, UR11, RZ ;  /* 0x0000000b04047c10 */ /* 0x000fe2000ff7e0ff */
[----:B------:R0:W-:Y:S01]  /*d130*/  @P1 STG.E.U16 desc[UR36][R6.64+0xf2], R85 ;  /* 0x0000f25506001986 */ /* 0x0001e2000c101524 */
[----:B------:R-:W-:-:S02]  /*d140*/  IADD3.X R13, R5, UR10, RZ, P2, !PT ;  /* 0x0000000a050d7c10 */ /* 0x000fc400097fe4ff */
[----:B------:R-:W-:Y:S02]  /*d150*/  F2FP.F16.F32.PACK_AB R87, RZ, R87 ;  /* 0x00000057ff57723e */ /* 0x000fe400000000ff */
[----:B------:R-:W-:Y:S01]  /*d160*/  IADD3.X R5, R5, UR10, RZ, P3, !PT ;  /* 0x0000000a05057c10 */ /* 0x000fe20009ffe4ff */
[----:B------:R0:W-:Y:S04]  /*d170*/  @P5 STG.E.U16 desc[UR36][R12.64+0xf0], R86 ;  /* 0x0000f0560c005986 */ /* 0x0001e8000c101524 */
[----:B------:R0:W-:Y:S02]  /*d180*/  @P0 STG.E.U16 desc[UR36][R4.64+0xf2], R87 ;  /* 0x0000f25704000986 */ /* 0x0001e4000c101524 */
.L_x_166:
[----:B------:R-:W-:Y:S05]  /*d190*/  BSYNC B0 ;  /* 0x0000000000007941 */ /* 0x000fea0003800000 */
.L_x_28:
[----:B------:R-:W-:Y:S01]  /*d1a0*/  ULDC UR4, c[0x0][0xc] ;  /* 0x0000030000047ab9 */ /* 0x000fe20000000800 */
[----:B------:R-:W-:Y:S01]  /*d1b0*/  ULDC UR5, c[0x0][0x10] ;  /* 0x0000040000057ab9 */ /* 0x000fe20000000800 */
[----:B0-----:R-:W0:Y:S01]  /*d1c0*/  LDC R3, c[0x0][0x14] ;  /* 0x00000500ff037b82 */ /* 0x001e220000000800 */
[----:B------:R-:W-:Y:S01]  /*d1d0*/  UIMAD.WIDE.U32 UR4, UR4, UR5, URZ ;  /* 0x00000005040472a5 */ /* 0x000fe2000f8e003f */
[----:B------:R-:W-:Y:S01]  /*d1e0*/  PRMT R0, RZ, 0x7610, R0 ;  /* 0x00007610ff007816 */ /* 0x000fe20000000000 */
[----:B------:R-:W-:Y:S01]  /*d1f0*/  UMOV UR42, 0xffffffff ;  /* 0xffffffff002a7882 */ /* 0x000fe20000000000 */
[----:B------:R-:W-:-:S03]  /*d200*/  UMOV UR43, 0xffffffff ;  /* 0xffffffff002b7882 */ /* 0x000fc60000000000 */
[----:B0-----:R-:W-:-:S04]  /*d210*/  IMAD.WIDE.U32 R16, R3, UR4, R16 ;  /* 0x0000000403107c25 */ /* 0x001fc8000f8e0010 */
[----:B------:R-:W-:Y:S01]  /*d220*/  IMAD R3, R3, UR5, RZ ;  /* 0x0000000503037c24 */ /* 0x000fe2000f8e02ff */
[----:B------:R-:W-:Y:S02]  /*d230*/  ULDC.64 UR4, c[0x0][0x650] ;  /* 0x0001940000047ab9 */ /* 0x000fe40000000a00 */
[----:B------:R-:W-:Y:S01]  /*d240*/  ISETP.GE.U32.AND P0, PT, R16, UR4, PT ;  /* 0x0000000410007c0c */ /* 0x000fe2000bf06070 */
[----:B------:R-:W-:-:S05]  /*d250*/  IMAD.IADD R17, R17, 0x1, R3 ;  /* 0x0000000111117824 */ /* 0x000fca00078e0203 */
[----:B------:R-:W-:-:S13]  /*d260*/  ISETP.GE.U32.AND.EX P0, PT, R17, UR5, PT, P0 ;  /* 0x0000000511007c0c */ /* 0x000fda000bf06100 */
[----:B------:R-:W-:Y:S05]  /*d270*/  @P0 BRA `(.L_x_167) ;  /* 0x0000000400880947 */ /* 0x000fea0003800000 */
[----:B------:R-:W0:Y:S01]  /*d280*/  S2UR UR6, SR_CTAID.X ;  /* 0x00000000000679c3 */ /* 0x000e220000002500 */
[----:B------:R-:W-:Y:S01]  /*d290*/  ULDC.64 UR12, c[0x0][0x628] ;  /* 0x00018a00000c7ab9 */ /* 0x000fe20000000a00 */
[----:B------:R-:W-:Y:S01]  /*d2a0*/  ULDC UR4, c[0x0][0x150] ;  /* 0x0000540000047ab9 */ /* 0x000fe20000000800 */
[----:B------:R-:W-:Y:S01]  /*d2b0*/  ISETP.NE.U32.AND P0, PT, RZ, UR12, PT ;  /* 0x0000000cff007c0c */ /* 0x000fe2000bf05070 */
[----:B------:R-:W-:Y:S01]  /*d2c0*/  ULDC UR15, c[0x0][0x630] ;  /* 0x00018c00000f7ab9 */ /* 0x000fe20000000800 */
[C---:B------:R-:W-:Y:S01]  /*d2d0*/  R2UR UR16, R16.reuse ;  /* 0x00000000101072ca */ /* 0x040fe200000e0000 */
[----:B------:R-:W-:Y:S01]  /*d2e0*/  ULDC UR19, c[0x0][0x154] ;  /* 0x0000550000137ab9 */ /* 0x000fe20000000800 */
[----:B------:R-:W-:Y:S01]  /*d2f0*/  ISETP.NE.AND.EX P0, PT, RZ, UR13, PT, P0 ;  /* 0x0000000dff007c0c */ /* 0x000fe2000bf05300 */
[----:B------:R-:W1:Y:S01]  /*d300*/  S2UR UR18, SR_CTAID.Y ;  /* 0x00000000001279c3 */ /* 0x000e620000002600 */
[----:B------:R-:W-:Y:S02]  /*d310*/  R2UR UR17, R17 ;  /* 0x00000000111172ca */ /* 0x000fe400000e0000 */
[----:B------:R-:W-:-:S02]  /*d320*/  R2UR UR10, R16 ;  /* 0x00000000100a72ca */ /* 0x000fc400000e0000 */
[----:B------:R-:W-:Y:S02]  /*d330*/  R2UR UR11, R17 ;  /* 0x00000000110b72ca */ /* 0x000fe400000e0000 */
[----:B0-----:R-:W-:-:S05]  /*d340*/  I2FP.F32.U32 R0, UR6 ;  /* 0x0000000600007c45 */ /* 0x001fca0008201000 */
[----:B------:R-:W-:-:S04]  /*d350*/  FMUL R0, R0, UR4 ;  /* 0x0000000400007c20 */ /* 0x000fc80008400000 */
[----:B------:R0:W0:Y:S01]  /*d360*/  F2I.U32.TRUNC.NTZ R3, R0 ;  /* 0x0000000000037305 */ /* 0x000022000020f000 */
[----:B-1----:R-:W-:Y:S05]  /*d370*/  @!P0 BRA `(.L_x_168) ;  /* 0x0000000000308947 */ /* 0x002fea0003800000 */
        /* <DEDUP_REMOVED lines=12> */
.L_x_168:
[----:B------:R-:W-:Y:S01]  /*d440*/  USHF.R.U64 UR43, UR10, UR15, UR11 ;  /* 0x0000000f0a2b7299 */ /* 0x000fe2000800120b */
[----:B0-----:R-:W-:Y:S01]  /*d450*/  I2FP.F32.U32 R0, UR18 ;  /* 0x0000001200007c45 */ /* 0x001fe20008201000 */
[----:B------:R-:W-:Y:S02]  /*d460*/  USHF.R.U32.HI UR4, URZ, UR15, UR11 ;  /* 0x0000000f3f047299 */ /* 0x000fe4000801160b */
        /* <DEDUP_REMOVED lines=8> */
[----:B------:R-:W-:Y:S01]  /*d4f0*/  UIMAD.WIDE.U32 UR8, UR10, UR12, UR8 ;  /* 0x0000000c0a0872a5 */ /* 0x000fe2000f8e0008 */
[----:B------:R-:W-:Y:S01]  /*d500*/  R2UR UR12, R3 ;  /* 0x00000000030c72ca */ /* 0x000fe200000e0000 */
[----:B------:R-:W-:Y:S01]  /*d510*/  UIMAD UR10, UR10, UR13, UR4 ;  /* 0x0000000d0a0a72a4 */ /* 0x000fe2000f8e0204 */
[----:B------:R-:W-:Y:S01]  /*d520*/  ULDC UR11, c[0x0][0x618] ;  /* 0x00018600000b7ab9 */ /* 0x000fe20000000800 */
[----:B------:R-:W-:Y:S02]  /*d530*/  ULDC UR21, c[0x0][0x658] ;  /* 0x0001960000157ab9 */ /* 0x000fe40000000800 */
[----:B------:R-:W-:Y:S01]  /*d540*/  UIADD3 UR9, UR9, UR10, URZ ;  /* 0x0000000a09097290 */ /* 0x000fe2000fffe03f */
[----:B------:R-:W-:Y:S01]  /*d550*/  UMOV UR15, 0xffffffff ;  /* 0xffffffff000f7882 */ /* 0x000fe20000000000 */
[----:B------:R-:W-:Y:S01]  /*d560*/  ULDC.64 UR4, c[0x0][0x640] ;  /* 0x0001900000047ab9 */ /* 0x000fe20000000a00 */
[----:B------:R-:W-:Y:S01]  /*d570*/  USHF.L.U32 UR15, UR15, UR21, URZ ;  /* 0x000000150f0f7299 */ /* 0x000fe2000800063f */
[----:B------:R-:W-:Y:S01]  /*d580*/  ISETP.NE.U32.AND P0, PT, RZ, UR4, PT ;  /* 0x00000004ff007c0c */ /* 0x000fe2000bf05070 */
[----:B------:R-:W-:-:S02]  /*d590*/  USHF.R.U64 UR16, UR8, UR11, UR9 ;  /* 0x0000000b08107299 */ /* 0x000fc40008001209 */
[----:B------:R-:W-:Y:S01]  /*d5a0*/  USHF.R.U32.HI UR8, URZ, UR11, UR9 ;  /* 0x0000000b3f087299 */ /* 0x000fe20008011609 */
[----:B0-----:R-:W-:Y:S01]  /*d5b0*/  R2UR UR14, R0 ;  /* 0x00000000000e72ca */ /* 0x001fe200000e0000 */
[----:B------:R-:W-:Y:S01]  /*d5c0*/  ULDC UR17, c[0x0][0x608] ;  /* 0x0001820000117ab9 */ /* 0x000fe20000000800 */
[----:B------:R-:W-:Y:S01]  /*d5d0*/  ULOP3.LUT UR41, URZ, UR15, URZ, 0x33, !UPT ;  /* 0x0000000f3f297292 */ /* 0x000fe2000f8e333f */
[----:B------:R-:W-:Y:S01]  /*d5e0*/  ISETP.NE.AND.EX P0, PT, RZ, UR5, PT, P0 ;  /* 0x00000005ff007c0c */ /* 0x000fe2000bf05300 */
[----:B------:R-:W-:Y:S02]  /*d5f0*/  USHF.R.U64 UR15, UR16, UR17, UR8 ;  /* 0x00000011100f7299 */ /* 0x000fe40008001208 */
[----:B------:R-:W-:Y:S02]  /*d600*/  USHF.R.U32.HI UR8, URZ, UR17, UR8 ;  /* 0x000000113f087299 */ /* 0x000fe40008011608 */
[----:B------:R-:W-:Y:S02]  /*d610*/  UIADD3 UR12, -UR12, URZ, URZ ;  /* 0x0000003f0c0c7290 */ /* 0x000fe4000fffe13f */
[----:B------:R-:W-:Y:S01]  /*d620*/  USHF.R.U64 UR17, UR15, UR21, UR8 ;  /* 0x000000150f117299 */ /* 0x000fe20008001208 */
[----:B------:R-:W-:Y:S01]  /*d630*/  UMOV UR19, 0x1 ;  /* 0x0000000100137882 */ /* 0x000fe20000000000 */
[----:B------:R-:W-:Y:S01]  /*d640*/  ULDC UR13, c[0x0][0x144] ;  /* 0x00005100000d7ab9 */ /* 0x000fe20000000800 */
[----:B------:R-:W-:Y:S01]  /*d650*/  ULDC UR7, c[0x0][0x600] ;  /* 0x0001800000077ab9 */ /* 0x000fe20000000800 */
[----:B------:R-:W-:-:S02]  /*d660*/  USHF.L.U32 UR24, UR19, UR21, URZ ;  /* 0x0000001513187299 */ /* 0x000fc4000800063f */
[----:B------:R-:W-:Y:S02]  /*d670*/  USHF.R.U32.HI UR8, URZ, UR21, UR8 ;  /* 0x000000153f087299 */ /* 0x000fe40008011608 */
[----:B------:R-:W-:Y:S02]  /*d680*/  UIMAD UR21, UR13, UR12, UR6 ;  /* 0x0000000c0d1572a4 */ /* 0x000fe4000f8e0206 */
[----:B------:R-:W-:Y:S02]  /*d690*/  UIADD3 UR20, UR7, -0x1, URZ ;  /* 0xffffffff07147890 */ /* 0x000fe4000fffe03f */
[----:B------:R-:W-:Y:S01]  /*d6a0*/  UIADD3 UR19, -UR14, URZ, URZ ;  /* 0x0000003f0e137290 */ /* 0x000fe2000fffe13f */
        /* <DEDUP_REMOVED lines=17> */
.L_x_169:
[----:B------:R-:W-:Y:S01]  /*d7c0*/  UISETP.NE.AND UP0, UPT, UR46, URZ, UPT ;  /* 0x0000003f2e00728c */ /* 0x000fe2000bf05270 */
[----:B------:R-:W-:Y:S01]  /*d7d0*/  IMAD.MOV.U32 R0, RZ, RZ, 0x1 ;  /* 0x00000001ff007424 */ /* 0x000fe200078e00ff */
[----:B------:R-:W-:Y:S02]  /*d7e0*/  USHF.R.U64 UR4, UR6, UR22, UR8 ;  /* 0x0000001606047299 */ /* 0x000fe40008001208 */
[----:B------:R-:W-:Y:S02]  /*d7f0*/  ULOP3.LUT UR41, UR15, UR41, URZ, 0xc0, !UPT ;  /* 0x000000290f297292 */ /* 0x000fe4000f8ec03f */
[----:B------:R-:W-:Y:S02]  /*d800*/  UIADD3 UR5, -UR4, URZ, URZ ;  /* 0x0000003f04057290 */ /* 0x000fe4000fffe13f */
[----:B------:R-:W-:Y:S02]  /*d810*/  UIMAD UR41, UR24, UR4, UR41 ;  /* 0x00000004182972a4 */ /* 0x000fe4000f8e0229 */
[----:B------:R-:W-:-:S02]  /*d820*/  ULOP3.LUT UR16, UR16, UR20, URZ, 0xc0, !UPT ;  /* 0x0000001410107292 */ /* 0x000fc4000f8ec03f */
[----:B------:R-:W-:Y:S02]  /*d830*/  @UP0 UIMAD UR21, UR25, UR19, UR18 ;  /* 0x00000013191502a4 */ /* 0x000fe4000f8e0212 */
[----:B------:R-:W-:-:S03]  /*d840*/  UIMAD UR4, UR5, UR23, UR17 ;  /* 0x00000017050472a4 */ /* 0x000fc6000f8e0211 */
[----:B------:R-:W-:Y:S01]  /*d850*/  ULDC UR5, c[0x0][0x610] ;  /* 0x0001840000057ab9 */ /* 0x000fe20000000800 */
[----:B------:R-:W-:Y:S02]  /*d860*/  UIMAD UR4, UR4, UR7, UR16 ;  /* 0x00000007040472a4 */ /* 0x000fe4000f8e0210 */
[----:B------:R-:W-:-:S04]  /*d870*/  UIMAD UR41, UR41, UR5, UR21 ;  /* 0x00000005292972a4 */ /* 0x000fc8000f8e0215 */
[----:B------:R-:W-:Y:S02]  /*d880*/  USEL UR42, UR4, UR41, !UP0 ;  /* 0x00000029042a7287 */ /* 0x000fe4000c000000 */
[----:B------:R-:W-:-:S12]  /*d890*/  USEL UR41, UR41, UR4, !UP0 ;  /* 0x0000000429297287 */ /* 0x000fd8000c000000 */
.L_x_167:
[----:B------:R-:W-:-:S13]  /*d8a0*/  LOP3.LUT P0, RZ, R0, 0xff, RZ, 0xc0, !PT ;  /* 0x000000ff00ff7812 */ /* 0x000fda000780c0ff */
[----:B------:R-:W-:Y:S05]  /*d8b0*/  @P0 BRA `(.L_x_170) ;  /* 0xffffff38001c0947 */ /* 0x000fea000383ffff */
[----:B------:R-:W-:Y:S05]  /*d8c0*/  EXIT ;  /* 0x000000000000794d */ /* 0x000fea0003800000 */
.L_x_3:
[----:B------:R-:W-:Y:S01]  /*d8d0*/  ULDC.64 UR8, c[0x0][0x650] ;  /* 0x0001940000087ab9 */ /* 0x000fe20000000a00 */
[----:B------:R-:W-:Y:S01]  /*d8e0*/  PRMT R0, RZ, 0x7610, R0 ;  /* 0x00007610ff007816 */ /* 0x000fe20000000000 */
[----:B------:R-:W-:Y:S01]  /*d8f0*/  IMAD.MOV.U32 R3, RZ, RZ, -0x1 ;  /* 0xffffffffff037424 */ /* 0x000fe200078e00ff */
[----:B------:R-:W-:Y:S01]  /*d900*/  ISETP.GE.U32.AND P0, PT, R16, UR8, PT ;  /* 0x0000000810007c0c */ /* 0x000fe2000bf06070 */
[----:B------:R-:W-:Y:S02]  /*d910*/  IMAD.MOV.U32 R4, RZ, RZ, -0x1 ;  /* 0xffffffffff047424 */ /* 0x000fe400078e00ff */
[----:B------:R-:W-:Y:S01]  /*d920*/  IMAD.MOV.U32 R11, RZ, RZ, -0x1 ;  /* 0xffffffffff0b7424 */ /* 0x000fe200078e00ff */
[----:B------:R-:W-:-:S13]  /*d930*/  ISETP.GE.U32.AND.EX P0, PT, R17, UR9, PT, P0 ;  /* 0x0000000911007c0c */ /* 0x000fda000bf06100 */
[----:B------:R-:W-:Y:S05]  /*d940*/  @P0 BRA `(.L_x_171) ;  /* 0x00000004008c0947 */ /* 0x000fea0003800000 */
[----:B------:R-:W-:Y:S01]  /*d950*/  I2FP.F32.U32 R0, UR4 ;  /* 0x0000000400007c45 */ /* 0x000fe20008201000 */
[----:B0-----:R-:W-:Y:S01]  /*d960*/  ULDC.64 UR16, c[0x0][0x628] ;  /* 0x00018a0000107ab9 */ /* 0x001fe20000000a00 */
        /* <DEDUP_REMOVED lines=24> */
.L_x_172:
        /* <DEDUP_REMOVED lines=24> */
[----:B------:R-:W-:Y:S01]  /*dc70*/  UMOV UR19, 0x1 ;  /* 0x0000000100137882 */ /* 0x000fe20000000000 */
[----:B------:R-:W-:Y:S01]  /*dc80*/  ULDC UR20, c[0x0][0x608] ;  /* 0x0001820000147ab9 */ /* 0x000fe20000000800 */
[----:B------:R-:W-:Y:S01]  /*dc90*/  USHF.L.U32 UR26, UR19, UR23, URZ ;  /* 0x00000017131a7299 */ /* 0x000fe2000800063f */
[----:B------:R-:W-:Y:S01]  /*dca0*/  ISETP.NE.AND.EX P0, PT, RZ, UR9, PT, P0 ;  /* 0x00000009ff007c0c */ /* 0x000fe2000bf05300 */
[----:B------:R-:W-:Y:S02]  /*dcb0*/  USHF.R.U64 UR19, UR18, UR20, UR11 ;  /* 0x0000001412137299 */ /* 0x000fe4000800120b */
[----:B------:R-:W-:Y:S02]  /*dcc0*/  USHF.R.U32.HI UR11, URZ, UR20, UR11 ;  /* 0x000000143f0b7299 */ /* 0x000fe4000801160b */
[----:B------:R-:W-:-:S02]  /*dcd0*/  UIADD3 UR15, -UR15, URZ, URZ ;  /* 0x0000003f0f0f7290 */ /* 0x000fc4000fffe13f */
[----:B------:R-:W-:Y:S01]  /*dce0*/  USHF.R.U64 UR20, UR19, UR23, UR11 ;  /* 0x0000001713147299 */ /* 0x000fe2000800120b */
[----:B------:R-:W-:Y:S01]  /*dcf0*/  ULDC UR16, c[0x0][0x144] ;  /* 0x0000510000107ab9 */ /* 0x000fe20000000800 */
[----:B------:R-:W-:Y:S01]  /*dd00*/  ULDC UR6, c[0x0][0x600] ;  /* 0x0001800000067ab9 */ /* 0x000fe20000000800 */
[----:B------:R-:W-:Y:S02]  /*dd10*/  USHF.R.U32.HI UR11, URZ, UR23, UR11 ;  /* 0x000000173f0b7299 */ /* 0x000fe4000801160b */
[----:B------:R-:W-:Y:S02]  /*dd20*/  UIMAD UR23, UR16, UR15, UR4 ;  /* 0x0000000f101772a4 */ /* 0x000fe4000f8e0204 */
[----:B------:R-:W-:Y:S02]  /*dd30*/  UIADD3 UR22, UR6, -0x1, URZ ;  /* 0xffffffff06167890 */ /* 0x000fe4000fffe03f */
[----:B------:R-:W-:Y:S02]  /*dd40*/  ULOP3.LUT UR27, URZ, UR13, URZ, 0x33, !UPT ;  /* 0x0000000d3f1b7292 */ /* 0x000fe4000f8e333f */
        /* <DEDUP_REMOVED lines=18> */
.L_x_173:
[----:B------:R-:W-:Y:S01]  /*de70*/  UISETP.NE.AND UP0, UPT, UR46, URZ, UPT ;  /* 0x0000003f2e00728c */ /* 0x000fe2000bf05270 */
[----:B------:R-:W-:Y:S01]  /*de80*/  IMAD.MOV.U32 R0, RZ, RZ, 0x1 ;  /* 0x00000001ff007424 */ /* 0x000fe200078e00ff */
[----:B------:R-:W-:Y:S01]  /*de90*/  USHF.R.U64 UR8, UR4, UR24, UR11 ;  /* 0x0000001804087299 */ /* 0x000fe2000800120b */
[----:B------:R-:W-:Y:S01]  /*dea0*/  IMAD.U32 R11, RZ, RZ, UR5 ;  /* 0x00000005ff0b7e24 */ /* 0x000fe2000f8e00ff */
[----:B------:R-:W-:Y:S02]  /*deb0*/  ULOP3.LUT UR4, UR19, UR27, URZ, 0xc0, !UPT ;  /* 0x0000001b13047292 */ /* 0x000fe4000f8ec03f */
[----:B------:R-:W-:Y:S02]  /*dec0*/  ULOP3.LUT UR18, UR18, UR22, URZ, 0xc0, !UPT ;  /* 0x0000001612127292 */ /* 0x000fe4000f8ec03f */
[----:B------:R-:W-:-:S03]  /*ded0*/  UIMAD UR4, UR26, UR8, UR4 ;  /* 0x000000081a0472a4 */ /* 0x000fc6000f8e0204 */
[----:B------:R-:W-:Y:S02]  /*dee0*/  @UP0 UIMAD UR23, UR28, UR21, UR7 ;  /* 0x000000151c1702a4 */ /* 0x000fe4000f8e0207 */
[----:B------:R-:W-:-:S03]  /*def0*/  UIADD3 UR7, -UR8, URZ, URZ ;  /* 0x0000003f08077290 */ /* 0x000fc6000fffe13f */
[----:B------:R-:W-:Y:S01]  /*df00*/  ULDC UR8, c[0x0][0x610] ;  /* 0x0001840000087ab9 */ /* 0x000fe20000000800 */
[----:B------:R-:W-:Y:S02]  /*df10*/  UIMAD UR7, UR7, UR25, UR20 ;  /* 0x00000019070772a4 */ /* 0x000fe4000f8e0214 */
[----:B------:R-:W-:Y:S02]  /*df20*/  UIMAD UR4, UR4, UR8, UR23 ;  /* 0x00000008040472a4 */ /* 0x000fe4000f8e0217 */
[----:B------:R-:W-:-:S04]  /*df30*/  UIMAD UR7, UR7, UR6, UR18 ;  /* 0x00000006070772a4 */ /* 0x000fc8000f8e0212 */
[----:B------:R-:W-:Y:S02]  /*df40*/  USEL UR6, UR7, UR4, !UP0 ;  /* 0x0000000407067287 */ /* 0x000fe4000c000000 */
[----:B------:R-:W-:-:S04]  /*df50*/  USEL UR4, UR4, UR7, !UP0 ;  /* 0x0000000704047287 */ /* 0x000fc8000c000000 */
[----:B------:R-:W-:Y:S02]  /*df60*/  IMAD.U32 R4, RZ, RZ, UR6 ;  /* 0x00000006ff047e24 */ /* 0x000fe4000f8e00ff */
[----:B------:R-:W-:-:S07]  /*df70*/  IMAD.U32 R3, RZ, RZ, UR4 ;  /* 0x00000004ff037e24 */ /* 0x000fce000f8e00ff */
.L_x_171:
[----:B------:R-:W-:-:S08]  /*df80*/  NOP ;  /* 0x0000000000007918 */ /* 0x000fd00000000000 */
[----:B------:R-:W1:-:S00]  /*df90*/  USETMAXREG.DEALLOC.CTAPOOL 0x28 ;  /* 0x00000028000079c8 */ /* 0x000e4000080e0500 */
[----:B------:R-:W-:-:S13]  /*dfa0*/  ISETP.NE.AND P0, PT, RZ, UR10, PT ;  /* 0x0000000aff007c0c */ /* 0x000fda000bf05270 */
[----:B0-----:R-:W-:Y:S05]  /*dfb0*/  @P0 EXIT ;  /* 0x000000000000094d */ /* 0x001fea0003800000 */
[----:B-1----:R-:W-:Y:S01]  /*dfc0*/  LOP3.LUT P0, RZ, R0, 0xff, RZ, 0xc0, !PT ;  /* 0x000000ff00ff7812 */ /* 0x002fe2000780c0ff */
[----:B------:R-:W-:Y:S02]  /*dfd0*/  IMAD.MOV.U32 R0, RZ, RZ, 0x1 ;  /* 0x00000001ff007424 */ /* 0x000fe400078e00ff */
[----:B------:R-:W-:-:S10]  /*dfe0*/  IMAD.MOV.U32 R8, RZ, RZ, RZ ;  /* 0x000000ffff087224 */ /* 0x000fd400078e00ff */
[----:B------:R-:W-:Y:S05]  /*dff0*/  @!P0 BRA `(.L_x_174) ;  /* 0x0000000c00508947 */ /* 0x000fea0003800000 */
[----:B------:R-:W-:Y:S01]  /*e000*/  ULDC UR4, c[0x0][0x28c] ;  /* 0x0000a30000047ab9 */ /* 0x000fe20000000800 */
[----:B------:R-:W-:Y:S01]  /*e010*/  ULDC UR6, c[0x0][0x658] ;  /* 0x0001960000067ab9 */ /* 0x000fe20000000800 */
[----:B------:R-:W-:Y:S01]  /*e020*/  UIADD3 UR10, UR4, 0x1f, URZ ;  /* 0x0000001f040a7890 */ /* 0x000fe2000fffe03f */
[C---:B------:R-:W-:Y:S01]  /*e030*/  LOP3.LUT P2, RZ, R2.reuse, 0x7f, RZ, 0xc0, !PT ;  /* 0x0000007f02ff7812 */ /* 0x040fe2000784c0ff */
[----:B------:R-:W-:Y:S01]  /*e040*/  UMOV UR7, 0xffffffff ;  /* 0xffffffff00077882 */ /* 0x000fe20000000000 */
[----:B------:R-:W-:Y:S01]  /*e050*/  ULDC UR5, c[0x0][0x600] ;  /* 0x0001800000057ab9 */ /* 0x000fe20000000800 */
[----:B------:R-:W-:Y:S01]  /*e060*/  UMOV UR9, 0x1 ;  /* 0x0000000100097882 */ /* 0x000fe20000000000 */
[----:B------:R-:W-:Y:S01]  /*e070*/  USHF.L.U32 UR7, UR7, UR6, URZ ;  /* 0x0000000607077299 */ /* 0x000fe2000800063f */
[----:B------:R-:W-:Y:S01]  /*e080*/  LOP3.LUT P0, RZ, R2, 0x1f, RZ, 0xc0, !PT ;  /* 0x0000001f02ff7812 */ /* 0x000fe2000780c0ff */
[----:B------:R-:W-:Y:S01]  /*e090*/  UIADD3 UR4, UR5, -0x1, URZ ;  /* 0xffffffff05047890 */ /* 0x000fe2000fffe03f */
[----:B------:R-:W-:Y:S01]  /*e0a0*/  BSSY B0, `(.L_x_174) ;  /* 0x00000c9000007945 */ /* 0x000fe20003800000 */
[----:B------:R-:W-:Y:S01]  /*e0b0*/  USHF.R.S32.HI UR11, URZ, 0x1f, UR10 ;  /* 0x0000001f3f0b7899 */ /* 0x000fe2000801140a */
[----:B------:R-:W-:Y:S01]  /*e0c0*/  PLOP3.LUT P0, PT, P0, P2, PT, 0x8a, 0x0 ;  /* 0x000000000000781c */ /* 0x000fe20000705172 */
[----:B------:R-:W-:Y:S01]  /*e0d0*/  ULDC UR8, c[0x0][0xc] ;  /* 0x0000030000087ab9 */ /* 0x000fe20000000800 */
[----:B------:R-:W-:Y:S01]  /*e0e0*/  USHF.L.U32 UR5, UR9, UR6, URZ ;  /* 0x0000000609057299 */ /* 0x000fe2000800063f */
[----:B------:R-:W-:Y:S01]  /*e0f0*/  IMAD.MOV.U32 R9, RZ, RZ, 0x1 ;  /* 0x00000001ff097424 */ /* 0x000fe200078e00ff */
[----:B------:R-:W-:Y:S01]  /*e100*/  ULEA.HI UR11, UR11, UR10, URZ, 0x5 ;  /* 0x0000000a0b0b7291 */ /* 0x000fe2000f8f283f */
[----:B------:R-:W-:Y:S01]  /*e110*/  IMAD.MOV.U32 R0, RZ, RZ, 0x1 ;  /* 0x00000001ff007424 */ /* 0x000fe200078e00ff */
[----:B------:R-:W-:Y:S01]  /*e120*/  ULDC UR9, c[0x0][0x10] ;  /* 0x0000040000097ab9 */ /* 0x000fe20000000800 */
[----:B------:R-:W-:Y:S01]  /*e130*/  ULOP3.LUT UR6, URZ, UR7, URZ, 0x33, !UPT ;  /* 0x000000073f067292 */ /* 0x000fe2000f8e333f */
[----:B------:R-:W-:Y:S01]  /*e140*/  IMAD.MOV.U32 R8, RZ, RZ, RZ ;  /* 0x000000ffff087224 */ /* 0x000fe200078e00ff */
[----:B------:R-:W-:Y:S01]  /*e150*/  UIMAD.WIDE.U32 UR8, UR8, UR9, URZ ;  /* 0x00000009080872a5 */ /* 0x000fe2000f8e003f */
[----:B------:R-:W-:Y:S01]  /*e160*/  ULDC UR7, c[0x0][0x14] ;  /* 0x0000050000077ab9 */ /* 0x000fe20000000800 */
[----:B------:R-:W-:-:S02]  /*e170*/  USHF.R.S32.HI UR19, URZ, 0x5, UR11 ;  /* 0x000000053f137899 */ /* 0x000fc4000801140b */
[----:B------:R-:W-:Y:S02]  /*e180*/  UIMAD.WIDE.U32 UR22, UR8, UR7, URZ ;  /* 0x00000007081672a5 */ /* 0x000fe4000f8e003f */
[----:B------:R-:W-:Y:S02]  /*e190*/  UIMAD UR13, UR9, UR7, URZ ;  /* 0x00000007090d72a4 */ /* 0x000fe4000f8e023f */
[----:B------:R-:W-:Y:S02]  /*e1a0*/  ULOP3.LUT UR21, UR40, 0x2, URZ, 0xfc, !UPT ;  /* 0x0000000228157892 */ /* 0x000fe4000f8efc3f */
[----:B------:R-:W-:Y:S02]  /*e1b0*/  UIADD3 UR13, UR23, UR13, URZ ;  /* 0x0000000d170d7290 */ /* 0x000fe4000fffe03f */
[----:B------:R-:W-:Y:S01]  /*e1c0*/  UIADD3 UR26, UR19, 0x1, URZ ;  /* 0x00000001131a7890 */ /* 0x000fe2000fffe03f */
[----:B------:R-:W-:-:S11]  /*e1d0*/  ULDC.64 UR24, c[0x0][0x198] ;  /* 0x0000660000187ab9 */ /* 0x000fd60000000a00 */
.L_x_186:
[----:B------:R-:W-:-:S03]  /*e1e0*/  UMOV UR7, 0xffffffff ;  /* 0xffffffff00077882 */ /* 0x000fc60000000000 */
[----:B------:R-:W-:Y:S05]  /*e1f0*/  BRA.DIV UR7, `(.L_x_175) ;  /* 0x00000012072c7947 */ /* 0x000fea000b800000 */
[----:B------:R-:W-:-:S13]  /*e200*/  ELECT P6, URZ, PT ;  /* 0x00000000003f782f */ /* 0x000fda00038c0000 */
.L_x_200:
[----:B------:R-:W0:Y:S01]  /*e210*/  LDC R2, c[0x0][0x28c] ;  /* 0x0000a300ff027b82 */ /* 0x000e220000000800 */
[----:B------:R-:W-:Y:S01]  /*e220*/  BSSY B1, `(.L_x_176) ;  /* 0x0000038000017945 */ /* 0x000fe20003800000 */
[----:B0-----:R-:W-:-:S13]  /*e230*/  ISETP.LT.OR P6, PT, R2, 0x1, !P6 ;  /* 0x000000010200780c */ /* 0x001fda00077c1670 */
[----:B------:R-:W-:Y:S05]  /*e240*/  @P6 BRA `(.L_x_177) ;  /* 0x0000000000d46947 */ /* 0x000fea0003800000 */
[----:B------:R-:W-:Y:S02]  /*e250*/  IMAD R7, R3, 0x180, RZ ;  /* 0x0000018003077824 */ /* 0x000fe400078e02ff */
[----:B------:R-:W-:Y:S02]  /*e260*/  IMAD.SHL.U32 R6, R4, 0x80, RZ ;  /* 0x0000008004067824 */ /* 0x000fe400078e00ff */
[----:B------:R-:W-:Y:S02]  /*e270*/  IMAD.MOV.U32 R12, RZ, RZ, RZ ;  /* 0x000000ffff0c7224 */ /* 0x000fe400078e00ff */
[----:B------:R-:W-:Y:S02]  /*e280*/  IMAD.U32 R14, RZ, RZ, UR26 ;  /* 0x0000001aff0e7e24 */ /* 0x000fe4000f8e00ff */
[----:B------:R-:W-:Y:S02]  /*e290*/  IMAD.MOV.U32 R2, RZ, RZ, R0 ;  /* 0x000000ffff027224 */ /* 0x000fe400078e0000 */
[----:B------:R-:W-:-:S07]  /*e2a0*/  IMAD.MOV.U32 R3, RZ, RZ, R8 ;  /* 0x000000ffff037224 */ /* 0x000fce00078e0008 */
.L_x_181:
[----:B------:R-:W0:Y:S01]  /*e2b0*/  S2R R5, SR_CgaCtaId ;  /* 0x0000000000057919 */ /* 0x000e220000008800 */
[----:B------:R-:W-:-:S04]  /*e2c0*/  MOV R4, 0x400 ;  /* 0x0000040000047802 */ /* 0x000fc80000000f00 */
[----:B0-----:R-:W-:Y:S02]  /*e2d0*/  LEA R10, R5, R4, 0x18 ;  /* 0x00000004050a7211 */ /* 0x001fe400078ec0ff */
[----:B------:R-:W-:Y:S01]  /*e2e0*/  SHF.L.U32 R4, R2, 0x1f, RZ ;  /* 0x0000001f02047819 */ /* 0x000fe200000006ff */
[----:B------:R-:W0:Y:S02]  /*e2f0*/  @!P2 LDC R5, c[0x0][0x500] ;  /* 0x00014000ff05ab82 */ /* 0x000e240000000800 */
[----:B------:R-:W-:-:S04]  /*e300*/  IMAD R13, R3, 0x8, R10 ;  /* 0x00000008030d7824 */ /* 0x000fc800078e020a */
[----:B------:R-:W1:Y:S02]  /*e310*/  SYNCS.PHASECHK.TRANS64.TRYWAIT P1, [R13+URZ+0x38], R4 ;  /* 0x000038040d0075a7 */ /* 0x000e64000802017f */
[----:B-1----:R-:W-:Y:S05]  /*e320*/  @!P1 BRA `(.L_x_178) ;  /* 0x0000001000009947 */ /* 0x002fea0003800000 */
.L_x_201:
[----:B------:R-:W-:Y:S01]  /*e330*/  UPRMT UR7, UR21, 0x9910, URZ ;  /* 0x0000991015077896 */ /* 0x000fe2000800003f */
[----:B0-----:R0:W-:Y:S03]  /*e340*/  @!P2 SYNCS.ARRIVE.TRANS64 RZ, [R13+URZ], R5 ;  /* 0x000000050dffa9a7 */ /* 0x0011e6000800003f */
[----:B------:R-:W-:-:S06]  /*e350*/  UISETP.NE.AND UP0, UPT, UR7, 0x2, UPT ;  /* 0x000000020700788c */ /* 0x000fcc000bf05270 */
[----:B------:R-:W-:-:S13]  /*e360*/  PLOP3.LUT P1, PT, PT, PT, UP0, 0x80, 0x0 ;  /* 0x000000000000781c */ /* 0x000fda0003f2f008 */
[----:B0-----:R-:W-:Y:S05]  /*e370*/  @P1 BRA `(.L_x_179) ;  /* 0x0000000000041947 */ /* 0x001fea0003800000 */
[----:B------:R-:W-:Y:S01]  /*e380*/  BPT.TRAP 0x1 ;  /* 0x000000040000795c */ /* 0x000fe20000300000 */
.L_x_179:
[----:B------:R-:W-:Y:S05]  /*e390*/  @P0 BRA `(.L_x_180) ;  /* 0x0000000000040947 */ /* 0x000fea0003800000 */
[----:B------:R-:W-:Y:S01]  /*e3a0*/  BPT.TRAP 0x1 ;  /* 0x000000040000795c */ /* 0x000fe20000300000 */
.L_x_180:
[--C-:B-1----:R-:W-:Y:S01]  /*e3b0*/  IMAD R4, R3, 0x6000, R10.reuse ;  /* 0x0000600003047824 */ /* 0x102fe200078e020a */
[----:B------:R-:W-:Y:S01]  /*e3c0*/  R2UR UR9, R13 ;  /* 0x000000000d0972ca */ /* 0x000fe200000e0000 */
[----:B------:R-:W-:Y:S01]  /*e3d0*/  IMAD R10, R3, 0x2000, R10 ;  /* 0x00002000030a7824 */ /* 0x000fe200078e020a */
[----:B------:R-:W-:Y:S01]  /*e3e0*/  UIADD3 UR14, UP0, UR24, 0xf0, URZ ;  /* 0x000000f0180e7890 */ /* 0x000fe2000ff1e03f */
[----:B------:R-:W-:Y:S01]  /*e3f0*/  VIADD R14, R14, 0xffffffff ;  /* 0xffffffff0e0e7836 */ /* 0x000fe20000000000 */
[----:B------:R-:W-:Y:S01]  /*e400*/  R2UR UR7, R4 ;  /* 0x00000000040772ca */ /* 0x000fe200000e0000 */
[----:B------:R-:W-:Y:S01]  /*e410*/  UIADD3 UR28, UP1, UR24, 0x1f0, URZ ;  /* 0x000001f0181c7890 */ /* 0x000fe2000ff3e03f */
[----:B------:R-:W-:Y:S01]  /*e420*/  R2UR UR8, R10 ;  /* 0x000000000a0872ca */ /* 0x000fe200000e0000 */
[----:B------:R-:W-:Y:S01]  /*e430*/  UIADD3.X UR15, URZ, UR25, URZ, UP0, !UPT ;  /* 0x000000193f0f7290 */ /* 0x000fe200087fe43f */
[----:B------:R-:W-:Y:S01]  /*e440*/  R2UR UR11, R7 ;  /* 0x00000000070b72ca */ /* 0x000fe200000e0000 */
[----:B------:R-:W-:Y:S01]  /*e450*/  VIADD R3, R3, 0x1 ;  /* 0x0000000103037836 */ /* 0x000fe20000000000 */
[----:B------:R-:W-:Y:S01]  /*e460*/  R2UR UR10, R12 ;  /* 0x000000000c0a72ca */ /* 0x000fe200000e0000 */
[----:B------:R-:W-:Y:S01]  /*e470*/  UIADD3.X UR29, URZ, UR25, URZ, UP1, !UPT ;  /* 0x000000193f1d7290 */ /* 0x000fe20008ffe43f */
[----:B------:R-:W-:Y:S01]  /*e480*/  R2UR UR12, R11 ;  /* 0x000000000b0c72ca */ /* 0x000fe200000e0000 */
[----:B------:R-:W-:Y:S01]  /*e490*/  UMOV UR16, 0x0 ;  /* 0x0000000000107882 */ /* 0x000fe20000000000 */
[----:B------:R-:W-:Y:S01]  /*e4a0*/  R2UR UR20, R6 ;  /* 0x00000000061472ca */ /* 0x000fe200000e0000 */
[----:B------:R-:W-:Y:S01]  /*e4b0*/  UMOV UR17, 0x10000000 ;  /* 0x1000000000117882 */ /* 0x000fe20000000000 */
[----:B------:R-:W-:Y:S01]  /*e4c0*/  ISETP.GT.AND P3, PT, R14, 0x1, PT ;  /* 0x000000010e00780c */ /* 0x000fe20003f64270 */
[----:B------:R-:W-:Y:S01]  /*e4d0*/  UIADD3 UR7, UR7, 0x180, URZ ;  /* 0x0000018007077890 */ /* 0x000fe2000fffe03f */
[----:B------:R-:W-:Y:S01]  /*e4e0*/  ISETP.NE.AND P1, PT, R3, 0x7, PT ;  /* 0x000000070300780c */ /* 0x000fe20003f25270 */
[----:B------:R-:W-:Y:S01]  /*e4f0*/  UIADD3 UR18, UR8, 0x2a180, URZ ;  /* 0x0002a18008127890 */ /* 0x000fe2000fffe03f */
[----:B------:R-:W-:-:S02]  /*e500*/  VIADD R12, R12, 0x20 ;  /* 0x000000200c0c7836 */ /* 0x000fc40000000000 */
[----:B------:R-:W-:Y:S02]  /*e510*/  SEL R5, RZ, 0x1, P1 ;  /* 0x00000001ff057807 */ /* 0x000fe40000800000 */
[----:B------:R-:W-:Y:S01]  /*e520*/  UMOV UR8, UR7 ;  /* 0x0000000700087c82 */ /* 0x000fe20008000000 */
[----:B------:R-:W-:Y:S01]  /*e530*/  SEL R3, R3, RZ, P1 ;  /* 0x000000ff03037207 */ /* 0x000fe20000800000 */
[----:B------:R0:W-:Y:S01]  /*e540*/  UTMALDG.3D [UR8], [UR14], desc[UR16] ;  /* 0x000010080e0075b4 */ /* 0x0001e20008011000 */
[----:B------:R-:W-:Y:S01]  /*e550*/  LOP3.LUT R2, R2, R5, RZ, 0x3c, !PT ;  /* 0x0000000502027212 */ /* 0x000fe200078e3cff */
[----:B0-----:R-:W-:Y:S01]  /*e560*/  UMOV UR8, UR18 ;  /* 0x0000001200087c82 */ /* 0x001fe20008000000 */
[----:B------:R-:W-:Y:S02]  /*e570*/  UMOV UR11, UR20 ;  /* 0x00000014000b7c82 */ /* 0x000fe40008000000 */
[----:B------:R0:W-:Y:S02]  /*e580*/  UTMALDG.3D [UR8], [UR28], desc[UR16] ;  /* 0x000010081c0075b4 */ /* 0x0001e40008011000 */
[----:B0-----:R-:W-:Y:S05]  /*e590*/  @P3 BRA `(.L_x_181) ;  /* 0xfffffffc00443947 */ /* 0x001fea000383ffff */
.L_x_177:
[----:B------:R-:W-:Y:S05]  /*e5a0*/  BSYNC B1 ;  /* 0x0000000000017941 */ /* 0x000fea0003800000 */
.L_x_176:
[----:B------:R-:W-:Y:S01]  /*e5b0*/  LOP3.LUT P4, RZ, R9, 0xff, RZ, 0xc0, !PT ;  /* 0x000000ff09ff7812 */ /* 0x000fe2000788c0ff */
[----:B------:R-:W-:Y:S01]  /*e5c0*/  VIADD R8, R8, UR19 ;  /* 0x0000001308087c36 */ /* 0x000fe20008000000 */
[----:B------:R-:W-:Y:S01]  /*e5d0*/  ULDC.64 UR8, c[0x0][0x650] ;  /* 0x0001940000087ab9 */ /* 0x000fe20000000a00 */
[----:B------:R-:W-:Y:S01]  /*e5e0*/  IMAD.U32 R6, RZ, RZ, UR19 ;  /* 0x00000013ff067e24 */ /* 0x000fe2000f8e00ff */
[----:B------:R-:W-:Y:S01]  /*e5f0*/  UISETP.GE.U32.AND UP0, UPT, UR19, 0x7, UPT ;  /* 0x000000071300788c */ /* 0x000fe2000bf06070 */
[C---:B------:R-:W-:Y:S01]  /*e600*/  IMAD.WIDE.U32 R2, R8.reuse, 0x24924925, RZ ;  /* 0x2492492508027825 */ /* 0x040fe200078e00ff */
[C---:B------:R-:W-:Y:S01]  /*e610*/  ISETP.GT.U32.AND P1, PT, R8.reuse, 0x6, PT ;  /* 0x000000060800780c */ /* 0x040fe20003f24070 */
[----:B------:R-:W-:Y:S01]  /*e620*/  BSSY B1, `(.L_x_182) ;  /* 0x000006e000017945 */ /* 0x000fe20003800000 */
[----:B------:R-:W-:Y:S01]  /*e630*/  PRMT R9, RZ, 0x7610, R9 ;  /* 0x00007610ff097816 */ /* 0x000fe20000000009 */
[----:B------:R-:W-:Y:S01]  /*e640*/  IMAD.IADD R2, R8, 0x1, -R3 ;  /* 0x0000000108027824 */ /* 0x000fe200078e0a03 */
[----:B------:R-:W-:Y:S01]  /*e650*/  ISETP.LT.U32.AND P1, PT, R6, 0x7, P1 ;  /* 0x000000070600780c */ /* 0x000fe20000f21070 */
[----:B------:R-:W-:Y:S01]  /*e660*/  IMAD.MOV.U32 R11, RZ, RZ, -0x1 ;  /* 0xffffffffff0b7424 */ /* 0x000fe200078e00ff */
[----:B------:R-:W-:Y:S01]  /*e670*/  PLOP3.LUT P3, PT, PT, PT, UP0, 0x80, 0x0 ;  /* 0x000000000000781c */ /* 0x000fe20003f6f008 */
[----:B------:R-:W0:Y:S01]  /*e680*/  @P4 S2R R5, SR_CgaCtaId ;  /* 0x0000000000054919 */ /* 0x000e220000008800 */
[----:B------:R-:W-:-:S02]  /*e690*/  @P4 MOV R4, 0x400 ;  /* 0x0000040000044802 */ /* 0x000fc40000000f00 */
[----:B------:R-:W-:-:S04]  /*e6a0*/  LEA.HI R2, R2, R3, RZ, 0x1f ;  /* 0x0000000302027211 */ /* 0x000fc800078ff8ff */
[--C-:B------:R-:W-:Y:S02]  /*e6b0*/  SHF.R.U32.HI R3, RZ, 0x2, R2.reuse ;  /* 0x00000002ff037819 */ /* 0x100fe40000011602 */
[----:B------:R-:W-:-:S03]  /*e6c0*/  PRMT R2, RZ, 0x7610, R2 ;  /* 0x00007610ff027816 */ /* 0x000fc60000000002 */
[----:B------:R-:W-:Y:S01]  /*e6d0*/  IMAD R8, R3, -0x7, R8 ;  /* 0xfffffff903087824 */ /* 0x000fe200078e0208 */
[----:B0-----:R-:W-:Y:S02]  /*e6e0*/  @P4 LEA R4, R5, R4, 0x18 ;  /* 0x0000000405044211 */ /* 0x001fe400078ec0ff */
[----:B------:R-:W-:Y:S02]  /*e6f0*/  SEL R5, RZ, 0x1, !P1 ;  /* 0x00000001ff057807 */ /* 0x000fe40004800000 */
[----:B------:R-:W-:Y:S01]  /*e700*/  IADD3 R16, P1, R16, UR22, RZ ;  /* 0x0000001610107c10 */ /* 0x000fe2000ff3e0ff */
[----:B------:R0:W-:Y:S01]  /*e710*/  @P4 SYNCS.ARRIVE.TRANS64.A1T0 RZ, [R4+URZ+0x88], RZ ;  /* 0x000088ff04ff49a7 */ /* 0x0001e2000810003f */
[----:B------:R-:W-:Y:S02]  /*e720*/  LOP3.LUT R0, R0, R5, RZ, 0x3c, !PT ;  /* 0x0000000500007212 */ /* 0x000fe400078e3cff */
[----:B------:R-:W-:Y:S02]  /*e730*/  IADD3.X R17, R17, UR13, RZ, P1, !PT ;  /* 0x0000000d11117c10 */ /* 0x000fe40008ffe4ff */
[----:B------:R-:W-:-:S02]  /*e740*/  ISETP.GE.U32.AND P1, PT, R16, UR8, PT ;  /* 0x0000000810007c0c */ /* 0x000fc4000bf26070 */
[----:B------:R-:W-:Y:S01]  /*e750*/  @P3 LOP3.LUT R0, R0, 0x1, R3, 0x78, !PT ;  /* 0x0000000100003812 */ /* 0x000fe200078e7803 */
[----:B------:R-:W-:Y:S01]  /*e760*/  IMAD.MOV.U32 R3, RZ, RZ, -0x1 ;  /* 0xffffffffff037424 */ /* 0x000fe200078e00ff */
[----:B------:R-:W-:Y:S01]  /*e770*/  ISETP.GE.U32.AND.EX P1, PT, R17, UR9, PT, P1 ;  /* 0x0000000911007c0c */ /* 0x000fe2000bf26110 */
[----:B0-----:R-:W-:-:S12]  /*e780*/  IMAD.MOV.U32 R4, RZ, RZ, -0x1 ;  /* 0xffffffffff047424 */ /* 0x001fd800078e00ff */
[----:B------:R-:W-:Y:S05]  /*e790*/  @P1 BRA `(.L_x_183) ;  /* 0x0000000400581947 */ /* 0x000fea0003800000 */
[----:B------:R-:W-:Y:S01]  /*e7a0*/  ULDC.64 UR8, c[0x0][0x628] ;  /* 0x00018a0000087ab9 */ /* 0x000fe20000000a00 */
[----:B------:R-:W0:Y:S01]  /*e7b0*/  S2R R12, SR_CTAID.X ;  /* 0x00000000000c7919 */ /* 0x000e220000002500 */
[----:B------:R-:W-:Y:S01]  /*e7c0*/  ISETP.NE.U32.AND P1, PT, RZ, UR8, PT ;  /* 0x00000008ff007c0c */ /* 0x000fe2000bf25070 */
[----:B------:R-:W-:Y:S01]  /*e7d0*/  ULDC UR10, c[0x0][0x630] ;  /* 0x00018c00000a7ab9 */ /* 0x000fe20000000800 */
[----:B------:R-:W-:Y:S01]  /*e7e0*/  IMAD.MOV.U32 R2, RZ, RZ, R16 ;  /* 0x000000ffff027224 */ /* 0x000fe200078e0010 */
[----:B------:R-:W1:Y:S01]  /*e7f0*/  S2R R10, SR_CTAID.Y ;  /* 0x00000000000a7919 */ /* 0x000e620000002600 */
[----:B------:R-:W-:Y:S01]  /*e800*/  ISETP.NE.AND.EX P1, PT, RZ, UR9, PT, P1 ;  /* 0x00000009ff007c0c */ /* 0x000fe2000bf25310 */
[----:B------:R-:W-:-:S12]  /*e810*/  IMAD.MOV.U32 R3, RZ, RZ, R17 ;  /* 0x000000ffff037224 */ /* 0x000fd800078e0011 */
[----:B------:R-:W-:Y:S05]  /*e820*/  @!P1 BRA `(.L_x_184) ;  /* 0x0000000000289947 */ /* 0x000fea0003800000 */
[----:B------:R-:W-:Y:S02]  /*e830*/  ULDC UR7, c[0x0][0x634] ;  /* 0x00018d0000077ab9 */ /* 0x000fe40000000800 */
[----:B------:R-:W-:-:S05]  /*e840*/  IADD3 R7, P1, R16, UR7, RZ ;  /* 0x0000000710077c10 */ /* 0x000fca000ff3e0ff */
[----:B------:R-:W-:-:S04]  /*e850*/  IMAD.X R11, RZ, RZ, R17, P1 ;  /* 0x000000ffff0b7224 */ /* 0x000fc800008e0611 */
[----:B------:R-:W-:-:S04]  /*e860*/  IMAD.WIDE.U32 R4, R11, UR8, RZ ;  /* 0x000000080b047c25 */ /* 0x000fc8000f8e00ff */
[----:B------:R-:W-:-:S04]  /*e870*/  IMAD.WIDE.U32 R4, P1, R7, UR9, R4 ;  /* 0x0000000907047c25 */ /* 0x000fc8000f820004 */
[----:B------:R-:W-:-:S04]  /*e880*/  IMAD.WIDE.U32 R6, R7, UR8, RZ ;  /* 0x0000000807067c25 */ /* 0x000fc8000f8e00ff */
[----:B------:R-:W-:Y:S01]  /*e890*/  IMAD.X R3, RZ, RZ, RZ, P1 ;  /* 0x000000ffff037224 */ /* 0x000fe200008e06ff */
[----:B------:R-:W-:Y:S01]  /*e8a0*/  IADD3 RZ, P1, R7, R4, RZ ;  /* 0x0000000407ff7210 */ /* 0x000fe20007f3e0ff */
[----:B------:R-:W-:-:S04]  /*e8b0*/  IMAD.MOV.U32 R2, RZ, RZ, R5 ;  /* 0x000000ffff027224 */ /* 0x000fc800078e0005 */
[----:B------:R-:W-:-:S08]  /*e8c0*/  IMAD.WIDE.U32.X R2, R11, UR9, R2, P1 ;  /* 0x000000090b027c25 */ /* 0x000fd000088e0402 */
.L_x_184:
[--C-:B------:R-:W-:Y:S01]  /*e8d0*/  SHF.R.U64 R11, R2, UR10, R3.reuse ;  /* 0x0000000a020b7c19 */ /* 0x100fe20008001203 */
[----:B------:R-:W-:Y:S01]  /*e8e0*/  ULDC.64 UR8, c[0x0][0x620] ;  /* 0x0001880000087ab9 */ /* 0x000fe20000000a00 */
[----:B------:R-:W-:Y:S01]  /*e8f0*/  SHF.R.U32.HI R2, RZ, UR10, R3 ;  /* 0x0000000aff027c19 */ /* 0x000fe20008011603 */
[----:B------:R-:W-:Y:S01]  /*e900*/  ULDC UR7, c[0x0][0x150] ;  /* 0x0000540000077ab9 */ /* 0x000fe20000000800 */
[----:B------:R-:W-:Y:S01]  /*e910*/  IADD3 R5, P1, RZ, -R11, RZ ;  /* 0x8000000bff057210 */ /* 0x000fe20007f3e0ff */
[----:B------:R-:W2:Y:S01]  /*e920*/  LDC R7, c[0x0][0x144] ;  /* 0x00005100ff077b82 */ /* 0x000ea20000000800 */
[----:B------:R-:W-:Y:S01]  /*e930*/  ULDC.64 UR10, c[0x0][0x640] ;  /* 0x00019000000a7ab9 */ /* 0x000fe20000000a00 */
[----:B------:R-:W-:Y:S02]  /*e940*/  UISETP.NE.AND UP0, UPT, UR46, URZ, UPT ;  /* 0x0000003f2e00728c */ /* 0x000fe4000bf05270 */
[----:B------:R-:W-:Y:S01]  /*e950*/  IMAD.X R2, RZ, RZ, ~R2, P1 ;  /* 0x000000ffff027224 */ /* 0x000fe200008e0e02 */
[----:B------:R-:W-:-:S03]  /*e960*/  ISETP.NE.U32.AND P1, PT, RZ, UR10, PT ;  /* 0x0000000aff007c0c */ /* 0x000fc6000bf25070 */
[----:B------:R-:W-:Y:S01]  /*e970*/  IMAD R4, R2, UR8, RZ ;  /* 0x0000000802047c24 */ /* 0x000fe2000f8e02ff */
[----:B------:R-:W3:Y:S01]  /*e980*/  LDC R15, c[0x0][0x148] ;  /* 0x00005200ff0f7b82 */ /* 0x000ee20000000800 */
[C---:B------:R-:W-:Y:S01]  /*e990*/  IMAD.WIDE.U32 R2, R5.reuse, UR8, R16 ;  /* 0x0000000805027c25 */ /* 0x040fe2000f8e0010 */
[----:B------:R-:W-:Y:S01]  /*e9a0*/  ULDC UR8, c[0x0][0x154] ;  /* 0x0000550000087ab9 */ /* 0x000fe20000000800 */
[----:B------:R-:W-:Y:S02]  /*e9b0*/  ISETP.NE.AND.EX P1, PT, RZ, UR11, PT, P1 ;  /* 0x0000000bff007c0c */ /* 0x000fe4000bf25310 */
[----:B------:R-:W-:Y:S01]  /*e9c0*/  IMAD R5, R5, UR9, R4 ;  /* 0x0000000905057c24 */ /* 0x000fe2000f8e0204 */
[----:B0-----:R-:W-:Y:S01]  /*e9d0*/  I2FP.F32.U32 R4, R12 ;  /* 0x0000000c00047245 */ /* 0x001fe20000201000 */
[----:B------:R-:W-:Y:S01]  /*e9e0*/  ULDC UR9, c[0x0][0x608] ;  /* 0x0001820000097ab9 */ /* 0x000fe20000000800 */
[----:B------:R-:W-:Y:S01]  /*e9f0*/  PLOP3.LUT P3, PT, PT, PT, UP0, 0x80, 0x0 ;  /* 0x000000000000781c */ /* 0x000fe20003f6f008 */
[----:B------:R-:W-:-:S02]  /*ea00*/  IMAD.IADD R3, R3, 0x1, R5 ;  /* 0x0000000103037824 */ /* 0x000fc400078e0205 */
[----:B------:R-:W-:Y:S01]  /*ea10*/  FMUL R4, R4, UR7 ;  /* 0x0000000704047c20 */ /* 0x000fe20008400000 */
[----:B------:R-:W-:Y:S02]  /*ea20*/  ULDC UR7, c[0x0][0x618] ;  /* 0x0001860000077ab9 */ /* 0x000fe40000000800 */
[--C-:B------:R-:W-:Y:S02]  /*ea30*/  SHF.R.U64 R13, R2, UR7, R3.reuse ;  /* 0x00000007020d7c19 */ /* 0x100fe40008001203 */
[----:B-1----:R-:W-:Y:S01]  /*ea40*/  I2FP.F32.U32 R2, R10 ;  /* 0x0000000a00027245 */ /* 0x002fe20000201000 */
[----:B------:R-:W0:Y:S04]  /*ea50*/  F2I.U32.TRUNC.NTZ R4, R4 ;  /* 0x0000000400047305 */ /* 0x000e28000020f000 */
[----:B------:R-:W-:Y:S01]  /*ea60*/  FMUL R5, R2, UR8 ;  /* 0x0000000802057c20 */ /* 0x000fe20008400000 */
[----:B------:R-:W-:Y:S01]  /*ea70*/  SHF.R.U32.HI R2, RZ, UR7, R3 ;  /* 0x00000007ff027c19 */ /* 0x000fe20008011603 */
[----:B------:R-:W-:-:S02]  /*ea80*/  ULDC UR7, c[0x0][0x658] ;  /* 0x0001960000077ab9 */ /* 0x000fc40000000800 */
[----:B------:R1:W4:Y:S01]  /*ea90*/  F2I.U32.TRUNC.NTZ R20, R5 ;  /* 0x0000000500147305 */ /* 0x000322000020f000 */
[--C-:B------:R-:W-:Y:S02]  /*eaa0*/  SHF.R.U64 R18, R13, UR9, R2.reuse ;  /* 0x000000090d127c19 */ /* 0x100fe40008001202 */
[----:B------:R-:W-:-:S04]  /*eab0*/  SHF.R.U32.HI R3, RZ, UR9, R2 ;  /* 0x00000009ff037c19 */ /* 0x000fc80008011602 */
[--C-:B------:R-:W-:Y:S01]  /*eac0*/  SHF.R.U64 R14, R18, UR7, R3.reuse ;  /* 0x00000007120e7c19 */ /* 0x100fe20008001203 */
[----:B0-----:R-:W-:Y:S01]  /*ead0*/  IMAD.MOV R4, RZ, RZ, -R4 ;  /* 0x000000ffff047224 */ /* 0x001fe200078e0a04 */
[----:B------:R-:W-:-:S03]  /*eae0*/  SHF.R.U32.HI R3, RZ, UR7, R3 ;  /* 0x00000007ff037c19 */ /* 0x000fc60008011603 */
[----:B--2---:R-:W-:Y:S02]  /*eaf0*/  IMAD R12, R7, R4, R12 ;  /* 0x00000004070c7224 */ /* 0x004fe400078e020c */
[----:B------:R-:W-:Y:S01]  /*eb00*/  IMAD.MOV.U32 R2, RZ, RZ, R14 ;  /* 0x000000ffff027224 */ /* 0x000fe200078e000e */
[----:B-1--4-:R-:W-:Y:S06]  /*eb10*/  @!P1 BRA `(.L_x_185) ;  /* 0x0000000000289947 */ /* 0x012fec0003800000 */
        /* <DEDUP_REMOVED lines=10> */
.L_x_185:
[----:B------:R-:W-:Y:S01]  /*ebc0*/  ULDC UR7, c[0x0][0x648] ;  /* 0x0001920000077ab9 */ /* 0x000fe20000000800 */
[----:B------:R-:W-:Y:S01]  /*ebd0*/  IMAD.MOV R20, RZ, RZ, -R20 ;  /* 0x000000ffff147224 */ /* 0x000fe200078e0a14 */
[----:B------:R-:W-:Y:S01]  /*ebe0*/  SHF.R.U64 R3, R2, UR7, R3 ;  /* 0x0000000702037c19 */ /* 0x000fe20008001203 */
[----:B------:R-:W-:Y:S01]  /*ebf0*/  ULDC UR7, c[0x0][0x638] ;  /* 0x00018e0000077ab9 */ /* 0x000fe20000000800 */
[----:B------:R-:W-:Y:S01]  /*ec00*/  LOP3.LUT R2, R18, UR6, RZ, 0xc0, !PT ;  /* 0x0000000612027c12 */ /* 0x000fe2000f8ec0ff */
[----:B------:R-:W-:Y:S01]  /*ec10*/  UISETP.NE.AND UP0, UPT, UR46, URZ, UPT ;  /* 0x0000003f2e00728c */ /* 0x000fe2000bf05270 */
[----:B------:R-:W-:Y:S01]  /*ec20*/  LOP3.LUT R13, R13, UR4, RZ, 0xc0, !PT ;  /* 0x000000040d0d7c12 */ /* 0x000fe2000f8ec0ff */
[----:B------:R-:W-:Y:S01]  /*ec30*/  IMAD.MOV R5, RZ, RZ, -R3 ;  /* 0x000000ffff057224 */ /* 0x000fe200078e0a03 */
[----:B------:R-:W-:Y:S01]  /*ec40*/  ULDC UR8, c[0x0][0x610] ;  /* 0x0001840000087ab9 */ /* 0x000fe20000000800 */
[----:B---3--:R-:W-:Y:S02]  /*ec50*/  @P3 IMAD R12, R15, R20, R10 ;  /* 0x000000140f0c3224 */ /* 0x008fe400078e020a */
[----:B------:R-:W-:Y:S01]  /*ec60*/  IMAD R3, R3, UR5, R2 ;  /* 0x0000000503037c24 */ /* 0x000fe2000f8e0202 */
[----:B------:R-:W-:Y:S01]  /*ec70*/  PLOP3.LUT P1, PT, PT, PT, UP0, 0x40, 0x0 ;  /* 0x000000000000781c */ /* 0x000fe20003f2e808 */
[----:B------:R-:W-:Y:S01]  /*ec80*/  IMAD R14, R5, UR7, R14 ;  /* 0x00000007050e7c24 */ /* 0x000fe2000f8e020e */
[----:B------:R-:W-:Y:S01]  /*ec90*/  ULDC UR7, c[0x0][0x600] ;  /* 0x0001800000077ab9 */ /* 0x000fe20000000800 */
[----:B------:R-:W-:Y:S01]  /*eca0*/  IMAD R3, R3, UR8, R12 ;  /* 0x0000000803037c24 */ /* 0x000fe2000f8e020c */
[----:B------:R-:W-:Y:S01]  /*ecb0*/  PLOP3.LUT P3, PT, PT, PT, UP0, 0x40, 0x0 ;  /* 0x000000000000781c */ /* 0x000fe20003f6e808 */
[----:B------:R-:W-:-:S02]  /*ecc0*/  IMAD R14, R14, UR7, R13 ;  /* 0x000000070e0e7c24 */ /* 0x000fc4000f8e020d */
[----:B------:R-:W-:-:S03]  /*ecd0*/  IMAD.MOV.U32 R2, RZ, RZ, 0x1 ;  /* 0x00000001ff027424 */ /* 0x000fc600078e00ff */
[----:B------:R-:W-:Y:S02]  /*ece0*/  SEL R4, R14, R3, P1 ;  /* 0x000000030e047207 */ /* 0x000fe40000800000 */
[----:B------:R-:W-:-:S07]  /*ecf0*/  SEL R3, R3, R14, P3 ;  /* 0x0000000e03037207 */ /* 0x000fce0001800000 */
.L_x_183:
[----:B------:R-:W-:Y:S05]  /*ed00*/  BSYNC B1 ;  /* 0x0000000000017941 */ /* 0x000fea0003800000 */
.L_x_182:
[----:B------:R-:W-:-:S13]  /*ed10*/  LOP3.LUT P1, RZ, R2, 0xff, RZ, 0xc0, !PT ;  /* 0x000000ff02ff7812 */ /* 0x000fda000782c0ff */
[----:B------:R-:W-:Y:S05]  /*ed20*/  @P1 BRA `(.L_x_186) ;  /* 0xfffffff4002c1947 */ /* 0x000fea000383ffff */
[----:B------:R-:W-:Y:S05]  /*ed30*/  BSYNC B0 ;  /* 0x0000000000007941 */ /* 0x000fea0003800000 */
.L_x_174:
[----:B------:R-:W-:-:S03]  /*ed40*/  UMOV UR7, 0xffffffff ;  /* 0xffffffff00077882 */ /* 0x000fc60000000000 */
[----:B------:R-:W-:Y:S05]  /*ed50*/  BRA.DIV UR7, `(.L_x_187) ;  /* 0x0000000607887947 */ /* 0x000fea000b800000 */
[----:B------:R-:W-:-:S13]  /*ed60*/  ELECT P6, URZ, PT ;  /* 0x00000000003f782f */ /* 0x000fda00038c0000 */
.L_x_204:
[----:B------:R-:W-:Y:S04]  /*ed70*/  BSSY B0, `(.L_x_188) ;  /* 0x0000047000007945 */ /* 0x000fe80003800000 */
[----:B------:R-:W-:Y:S05]  /*ed80*/  @!P6 BRA `(.L_x_189) ;  /* 0x000000040014e947 */ /* 0x000fea0003800000 */
[----:B------:R-:W-:-:S04]  /*ed90*/  ULOP3.LUT UR7, UR40, 0x2, URZ, 0xfc, !UPT ;  /* 0x0000000228077892 */ /* 0x000fc8000f8efc3f */
[----:B------:R-:W-:-:S06]  /*eda0*/  UISETP.NE.AND UP0, UPT, UR7, 0x3, UPT ;  /* 0x000000030700788c */ /* 0x000fcc000bf05270 */
[----:B------:R-:W-:-:S13]  /*edb0*/  PLOP3.LUT P0, PT, PT, PT, UP0, 0x80, 0x0 ;  /* 0x000000000000781c */ /* 0x000fda0003f0f008 */
[----:B------:R-:W-:Y:S05]  /*edc0*/  @!P0 BRA `(.L_x_190) ;  /* 0x0000000000048947 */ /* 0x000fea0003800000 */
[----:B------:R-:W-:Y:S01]  /*edd0*/  BPT.TRAP 0x1 ;  /* 0x000000040000795c */ /* 0x000fe20000300000 */
.L_x_190:
[----:B------:R-:W0:Y:S01]  /*ede0*/  S2R R3, SR_CgaCtaId ;  /* 0x0000000000037919 */ /* 0x000e220000008800 */
[----:B------:R-:W-:-:S04]  /*edf0*/  MOV R2, 0x400 ;  /* 0x0000040000027802 */ /* 0x000fc80000000f00 */
[----:B0-----:R-:W-:Y:S02]  /*ee00*/  LEA R3, R3, R2, 0x18 ;  /* 0x0000000203037211 */ /* 0x001fe400078ec0ff */
[----:B------:R-:W-:-:S03]  /*ee10*/  SHF.L.U32 R2, R0, 0x1f, RZ ;  /* 0x0000001f00027819 */ /* 0x000fc600000006ff */
[----:B------:R-:W-:-:S04]  /*ee20*/  VIADD R3, R3, 0x38 ;  /* 0x0000003803037836 */ /* 0x000fc80000000000 */
[C---:B------:R-:W-:Y:S02]  /*ee30*/  IMAD R7, R8.reuse, 0x8, R3 ;  /* 0x0000000808077824 */ /* 0x040fe400078e0203 */
[----:B------:R-:W-:Y:S02]  /*ee40*/  VIADD R8, R8, 0x1 ;  /* 0x0000000108087836 */ /* 0x000fe40000000000 */
[----:B------:R-:W0:Y:S03]  /*ee50*/  SYNCS.PHASECHK.TRANS64.TRYWAIT P0, [R7+URZ], R2 ;  /* 0x00000002070075a7 */ /* 0x000e26000800017f */
[----:B------:R-:W-:-:S04]  /*ee60*/  ISETP.NE.AND P1, PT, R8, 0x7, PT ;  /* 0x000000070800780c */ /* 0x000fc80003f25270 */
[----:B------:R-:W-:Y:S02]  /*ee70*/  SEL R5, RZ, 0x1, P1 ;  /* 0x00000001ff057807 */ /* 0x000fe40000800000 */
[----:B------:R-:W-:Y:S02]  /*ee80*/  SEL R8, R8, RZ, P1 ;  /* 0x000000ff08087207 */ /* 0x000fe40000800000 */
[----:B------:R-:W-:-:S03]  /*ee90*/  LOP3.LUT R5, R0, R5, RZ, 0x3c, !PT ;  /* 0x0000000500057212 */ /* 0x000fc600078e3cff */
[----:B------:R-:W-:Y:S01]  /*eea0*/  IMAD R9, R8, 0x8, R3 ;  /* 0x0000000808097824 */ /* 0x000fe200078e0203 */
[----:B------:R-:W-:Y:S01]  /*eeb0*/  SHF.L.U32 R4, R5, 0x1f, RZ ;  /* 0x0000001f05047819 */ /* 0x000fe200000006ff */
[----:B0-----:R-:W-:Y:S06]  /*eec0*/  @!P0 BRA `(.L_x_191) ;  /* 0x00000004004c8947 */ /* 0x001fec0003800000 */
.L_x_205:
[----:B------:R-:W1:Y:S01]  /*eed0*/  SYNCS.PHASECHK.TRANS64.TRYWAIT P0, [R9+URZ], R4 ;  /* 0x00000004090075a7 */ /* 0x000e62000800017f */
[----:B------:R-:W-:-:S05]  /*eee0*/  VIADD R0, R8, 0x1 ;  /* 0x0000000108007836 */ /* 0x000fca0000000000 */
[----:B------:R-:W-:-:S04]  /*eef0*/  ISETP.NE.AND P1, PT, R0, 0x7, PT ;  /* 0x000000070000780c */ /* 0x000fc80003f25270 */
[----:B0-----:R-:W-:Y:S02]  /*ef00*/  SEL R2, RZ, 0x1, P1 ;  /* 0x00000001ff027807 */ /* 0x001fe40000800000 */
[----:B------:R-:W-:Y:S02]  /*ef10*/  SEL R0, R0, RZ, P1 ;  /* 0x000000ff00007207 */ /* 0x000fe40000800000 */
[----:B------:R-:W-:-:S03]  /*ef20*/  LOP3.LUT R7, R5, R2, RZ, 0x3c, !PT ;  /* 0x0000000205077212 */ /* 0x000fc600078e3cff */
[----:B------:R-:W-:Y:S01]  /*ef30*/  IMAD R6, R0, 0x8, R3 ;  /* 0x0000000800067824 */ /* 0x000fe200078e0203 */
[----:B------:R-:W-:Y:S01]  /*ef40*/  SHF.L.U32 R5, R7, 0x1f, RZ ;  /* 0x0000001f07057819 */ /* 0x000fe200000006ff */
[----:B-1----:R-:W-:Y:S06]  /*ef50*/  @!P0 BRA `(.L_x_192) ;  /* 0x00000004003c8947 */ /* 0x002fec0003800000 */
.L_x_206:
[----:B------:R-:W1:Y:S01]  /*ef60*/  SYNCS.PHASECHK.TRANS64.TRYWAIT P0, [R6+URZ], R5 ;  /* 0x00000005060075a7 */ /* 0x000e62000800017f */
[----:B------:R-:W-:-:S05]  /*ef70*/  VIADD R0, R0, 0x1 ;  /* 0x0000000100007836 */ /* 0x000fca0000000000 */
[----:B------:R-:W-:-:S04]  /*ef80*/  ISETP.NE.AND P1, PT, R0, 0x7, PT ;  /* 0x000000070000780c */ /* 0x000fc80003f25270 */
[----:B------:R-:W-:Y:S02]  /*ef90*/  SEL R2, RZ, 0x1, P1 ;  /* 0x00000001ff027807 */ /* 0x000fe40000800000 */
[----:B------:R-:W-:Y:S02]  /*efa0*/  SEL R0, R0, RZ, P1 ;  /* 0x000000ff00007207 */ /* 0x000fe40000800000 */
[----:B------:R-:W-:-:S03]  /*efb0*/  LOP3.LUT R7, R7, R2, RZ, 0x3c, !PT ;  /* 0x0000000207077212 */ /* 0x000fc600078e3cff */
[----:B0-----:R-:W-:Y:S01]  /*efc0*/  IMAD R9, R0, 0x8, R3 ;  /* 0x0000000800097824 */ /* 0x001fe200078e0203 */
[----:B------:R-:W-:Y:S01]  /*efd0*/  SHF.L.U32 R4, R7, 0x1f, RZ ;  /* 0x0000001f07047819 */ /* 0x000fe200000006ff */
[----:B-1----:R-:W-:Y:S06]  /*efe0*/  @!P0 BRA `(.L_x_193) ;  /* 0x00000004002c8947 */ /* 0x002fec0003800000 */
.L_x_207:
        /* <DEDUP_REMOVED lines=9> */
.L_x_208:
        /* <DEDUP_REMOVED lines=9> */
.L_x_209:
[----:B------:R-:W1:Y:S01]  /*f110*/  SYNCS.PHASECHK.TRANS64.TRYWAIT P0, [R9+URZ], R4 ;  /* 0x00000004090075a7 */ /* 0x000e62000800017f */
[----:B------:R-:W-:-:S05]  /*f120*/  VIADD R0, R0, 0x1 ;  /* 0x0000000100007836 */ /* 0x000fca0000000000 */
[----:B------:R-:W-:-:S04]  /*f130*/  ISETP.NE.AND P1, PT, R0, 0x7, PT ;  /* 0x000000070000780c */ /* 0x000fc80003f25270 */
[----:B------:R-:W-:Y:S02]  /*f140*/  SEL R2, RZ, 0x1, P1 ;  /* 0x00000001ff027807 */ /* 0x000fe40000800000 */
[----:B------:R-:W-:Y:S02]  /*f150*/  SEL R0, R0, RZ, P1 ;  /* 0x000000ff00007207 */ /* 0x000fe40000800000 */
[----:B------:R-:W-:Y:S01]  /*f160*/  LOP3.LUT R2, R7, R2, RZ, 0x3c, !PT ;  /* 0x0000000207027212 */ /* 0x000fe200078e3cff */
[----:B-1----:R-:W-:Y:S06]  /*f170*/  @!P0 BRA `(.L_x_196) ;  /* 0x0000000400048947 */ /* 0x002fec0003800000 */
.L_x_210:
[----:B------:R-:W-:Y:S01]  /*f180*/  IMAD R3, R0, 0x8, R3 ;  /* 0x0000000800037824 */ /* 0x000fe200078e0203 */
[----:B------:R-:W-:-:S07]  /*f190*/  SHF.L.U32 R0, R2, 0x1f, RZ ;  /* 0x0000001f02007819 */ /* 0x000fce00000006ff */
.L_x_197:
[----:B--2---:R2:W3:Y:S02]  /*f1a0*/  SYNCS.PHASECHK.TRANS64.TRYWAIT P0, [R3+URZ], R0 ;  /* 0x00000000030075a7 */ /* 0x0044e4000800017f */
[----:B---3--:R-:W-:Y:S05]  /*f1b0*/  @!P0 NANOSLEEP.SYNCS 0x989680 ;  /* 0x009896800000895d */ /* 0x008fea0003900000 */
[----:B------:R-:W3:Y:S02]  /*f1c0*/  @!P0 SYNCS.PHASECHK.TRANS64 P0, [R3+URZ], R0 ;  /* 0x00000000030085a7 */ /* 0x000ee4000800007f */
[----:B---3--:R-:W-:Y:S05]  /*f1d0*/  @!P0 BRA `(.L_x_197) ;  /* 0xfffffffc00f08947 */ /* 0x008fea000383ffff */
.L_x_189:
[----:B------:R-:W-:Y:S05]  /*f1e0*/  BSYNC B0 ;  /* 0x0000000000007941 */ /* 0x000fea0003800000 */
.L_x_188:
[----:B------:R-:W-:Y:S05]  /*f1f0*/  EXIT ;  /* 0x000000000000794d */ /* 0x000fea0003800000 */
.L_x_17:
[----:B----4-:R4:W0:Y:S02]  /*f200*/  SYNCS.PHASECHK.TRANS64.TRYWAIT P1, [R3+URZ], R0 ;  /* 0x00000000030075a7 */ /* 0x010824000802017f */
[----:B0-----:R-:W-:Y:S05]  /*f210*/  @!P1 NANOSLEEP.SYNCS 0x989680 ;  /* 0x009896800000995d */ /* 0x001fea0003900000 */
[----:B------:R-:W0:Y:S02]  /*f220*/  @!P1 SYNCS.PHASECHK.TRANS64 P1, [R3+URZ], R0 ;  /* 0x00000000030095a7 */ /* 0x000e24000802007f */
[----:B0-----:R-:W-:Y:S05]  /*f230*/  @!P1 BRA `(.L_x_17) ;  /* 0xfffffffc00f09947 */ /* 0x001fea000383ffff */
[----:B------:R-:W-:Y:S05]  /*f240*/  BRA `(.L_x_16) ;  /* 0xffffff2000787947 */ /* 0x000fea000383ffff */
.L_x_22:
[----:B--2---:R-:W-:-:S04]  /*f250*/  IMAD.U32 R5, RZ, RZ, UR8 ;  /* 0x00000008ff057e24 */ /* 0x004fc8000f8e00ff */
[----:B------:R2:W3:Y:S03]  /*f260*/  SYNCS.PHASECHK.TRANS64.TRYWAIT P1, [R5+URZ], R4 ;  /* 0x00000004050075a7 */ /* 0x0004e6000802017f */
[----:B---3--:R-:W-:Y:S05]  /*f270*/  @!P1 NANOSLEEP.SYNCS 0x989680 ;  /* 0x009896800000995d */ /* 0x008fea0003900000 */
[----:B------:R-:W3:Y:S02]  /*f280*/  @!P1 SYNCS.PHASECHK.TRANS64 P1, [R5+URZ], R4 ;  /* 0x00000004050095a7 */ /* 0x000ee4000802007f */
[----:B---3--:R-:W-:Y:S05]  /*f290*/  @!P1 BRA `(.L_x_22) ;  /* 0xfffffffc00ec9947 */ /* 0x008fea000383ffff */
[----:B------:R-:W-:Y:S05]  /*f2a0*/  BRA `(.L_x_21) ;  /* 0xffffff2400687947 */ /* 0x000fea000383ffff */
.L_x_175:
[----:B------:R-:W-:Y:S01]  /*f2b0*/  BSSY B1, `(.L_x_198) ;  /* 0x0000006000017945 */ /* 0x000fe20003800000 */
[----:B------:R-:W-:-:S07]  /*f2c0*/  IMAD.MOV.U32 R15, RZ, RZ, -0x1 ;  /* 0xffffffffff0f7424 */ /* 0x000fce00078e00ff */
[----:B------:R-:W-:Y:S05]  /*f2d0*/  WARPSYNC.COLLECTIVE R15, `(.L_x_199) ;  /* 0x000000000f0c7348 */ /* 0x000fea0003c00000 */
[----:B------:R-:W-:Y:S02]  /*f2e0*/  ELECT P6, UR62, PT ;  /* 0x00000000003e782f */ /* 0x000fe400038c0000 */
[----:B------:R-:W-:Y:S01]  /*f2f0*/  MOV R14, UR62 ;  /* 0x0000003e000e7c02 */ /* 0x000fe20008000f00 */
[----:B------:R-:W-:Y:S10]  /*f300*/  ENDCOLLECTIVE ;  /* 0x000000000000791b */ /* 0x000ff40003800000 */
.L_x_199:
[----:B------:R-:W-:Y:S05]  /*f310*/  BSYNC B1 ;  /* 0x0000000000017941 */ /* 0x000fea0003800000 */
.L_x_198:
[----:B------:R-:W-:Y:S05]  /*f320*/  BRA `(.L_x_200) ;  /* 0xffffffec00b87947 */ /* 0x000fea000383ffff */
.L_x_178:
[----:B-1----:R1:W2:Y:S02]  /*f330*/  SYNCS.PHASECHK.TRANS64.TRYWAIT P1, [R13+URZ+0x38], R4 ;  /* 0x000038040d0075a7 */ /* 0x0022a4000802017f */
[----:B--2---:R-:W-:Y:S05]  /*f340*/  @!P1 NANOSLEEP.SYNCS 0x989680 ;  /* 0x009896800000995d */ /* 0x004fea0003900000 */
[----:B------:R-:W2:Y:S02]  /*f350*/  @!P1 SYNCS.PHASECHK.TRANS64 P1, [R13+URZ+0x38], R4 ;  /* 0x000038040d0095a7 */ /* 0x000ea4000802007f */
[----:B--2---:R-:W-:Y:S05]  /*f360*/  @!P1 BRA `(.L_x_178) ;  /* 0xfffffffc00f09947 */ /* 0x004fea000383ffff */
[----:B------:R-:W-:Y:S05]  /*f370*/  BRA `(.L_x_201) ;  /* 0xffffffec00ec7947 */ /* 0x000fea000383ffff */
.L_x_187:
[----:B------:R-:W-:Y:S01]  /*f380*/  BSSY B0, `(.L_x_202) ;  /* 0x0000006000007945 */ /* 0x000fe20003800000 */
[----:B------:R-:W-:-:S07]  /*f390*/  IMAD.MOV.U32 R15, RZ, RZ, -0x1 ;  /* 0xffffffffff0f7424 */ /* 0x000fce00078e00ff */
[----:B------:R-:W-:Y:S05]  /*f3a0*/  WARPSYNC.COLLECTIVE R15, `(.L_x_203) ;  /* 0x000000000f0c7348 */ /* 0x000fea0003c00000 */
[----:B------:R-:W-:Y:S02]  /*f3b0*/  ELECT P6, UR62, PT ;  /* 0x00000000003e782f */ /* 0x000fe400038c0000 */
[----:B------:R-:W-:Y:S01]  /*f3c0*/  MOV R14, UR62 ;  /* 0x0000003e000e7c02 */ /* 0x000fe20008000f00 */
[----:B------:R-:W-:Y:S10]  /*f3d0*/  ENDCOLLECTIVE ;  /* 0x000000000000791b */ /* 0x000ff40003800000 */
.L_x_203:
[----:B------:R-:W-:Y:S05]  /*f3e0*/  BSYNC B0 ;  /* 0x0000000000007941 */ /* 0x000fea0003800000 */
.L_x_202:
[----:B------:R-:W-:Y:S05]  /*f3f0*/  BRA `(.L_x_204) ;  /* 0xfffffff8005c7947 */ /* 0x000fea000383ffff */
.L_x_191:
[----:B0-----:R0:W1:Y:S02]  /*f400*/  SYNCS.PHASECHK.TRANS64.TRYWAIT P0, [R7+URZ], R2 ;  /* 0x00000002070075a7 */ /* 0x001064000800017f */
[----:B-1----:R-:W-:Y:S05]  /*f410*/  @!P0 NANOSLEEP.SYNCS 0x989680 ;  /* 0x009896800000895d */ /* 0x002fea0003900000 */
[----:B------:R-:W1:Y:S02]  /*f420*/  @!P0 SYNCS.PHASECHK.TRANS64 P0, [R7+URZ], R2 ;  /* 0x00000002070085a7 */ /* 0x000e64000800007f */
[----:B-1----:R-:W-:Y:S05]  /*f430*/  @!P0 BRA `(.L_x_191) ;  /* 0xfffffffc00f08947 */ /* 0x002fea000383ffff */
[----:B------:R-:W-:Y:S05]  /*f440*/  BRA `(.L_x_205) ;  /* 0xfffffff800a07947 */ /* 0x000fea000383ffff */
.L_x_192:
[----:B0-----:R0:W1:Y:S02]  /*f450*/  SYNCS.PHASECHK.TRANS64.TRYWAIT P0, [R9+URZ], R4 ;  /* 0x00000004090075a7 */ /* 0x001064000800017f */
[----:B-1----:R-:W-:Y:S05]  /*f460*/  @!P0 NANOSLEEP.SYNCS 0x989680 ;  /* 0x009896800000895d */ /* 0x002fea0003900000 */
[----:B------:R-:W1:Y:S02]  /*f470*/  @!P0 SYNCS.PHASECHK.TRANS64 P0, [R9+URZ], R4 ;  /* 0x00000004090085a7 */ /* 0x000e64000800007f */
[----:B-1----:R-:W-:Y:S05]  /*f480*/  @!P0 BRA `(.L_x_192) ;  /* 0xfffffffc00f08947 */ /* 0x002fea000383ffff */
[----:B------:R-:W-:Y:S05]  /*f490*/  BRA `(.L_x_206) ;  /* 0xfffffff800b07947 */ /* 0x000fea000383ffff */
.L_x_193:
[----:B0-----:R0:W1:Y:S02]  /*f4a0*/  SYNCS.PHASECHK.TRANS64.TRYWAIT P0, [R6+URZ], R5 ;  /* 0x00000005060075a7 */ /* 0x001064000800017f */
[----:B-1----:R-:W-:Y:S05]  /*f4b0*/  @!P0 NANOSLEEP.SYNCS 0x989680 ;  /* 0x009896800000895d */ /* 0x002fea0003900000 */
[----:B------:R-:W1:Y:S02]  /*f4c0*/  @!P0 SYNCS.PHASECHK.TRANS64 P0, [R6+URZ], R5 ;  /* 0x00000005060085a7 */ /* 0x000e64000800007f */
[----:B-1----:R-:W-:Y:S05]  /*f4d0*/  @!P0 BRA `(.L_x_193) ;  /* 0xfffffffc00f08947 */ /* 0x002fea000383ffff */
[----:B------:R-:W-:Y:S05]  /*f4e0*/  BRA `(.L_x_207) ;  /* 0xfffffff800c07947 */ /* 0x000fea000383ffff */
.L_x_194:
[----:B0-----:R0:W1:Y:S02]  /*f4f0*/  SYNCS.PHASECHK.TRANS64.TRYWAIT P0, [R9+URZ], R4 ;  /* 0x00000004090075a7 */ /* 0x001064000800017f */
[----:B-1----:R-:W-:Y:S05]  /*f500*/  @!P0 NANOSLEEP.SYNCS 0x989680 ;  /* 0x009896800000895d */ /* 0x002fea0003900000 */
[----:B------:R-:W1:Y:S02]  /*f510*/  @!P0 SYNCS.PHASECHK.TRANS64 P0, [R9+URZ], R4 ;  /* 0x00000004090085a7 */ /* 0x000e64000800007f */
[----:B-1----:R-:W-:Y:S05]  /*f520*/  @!P0 BRA `(.L_x_194) ;  /* 0xfffffffc00f08947 */ /* 0x002fea000383ffff */
[----:B------:R-:W-:Y:S05]  /*f530*/  BRA `(.L_x_208) ;  /* 0xfffffff800d07947 */ /* 0x000fea000383ffff */
.L_x_195:
[----:B0-----:R0:W1:Y:S02]  /*f540*/  SYNCS.PHASECHK.TRANS64.TRYWAIT P0, [R6+URZ], R5 ;  /* 0x00000005060075a7 */ /* 0x001064000800017f */
[----:B-1----:R-:W-:Y:S05]  /*f550*/  @!P0 NANOSLEEP.SYNCS 0x989680 ;  /* 0x009896800000895d */ /* 0x002fea0003900000 */
[----:B------:R-:W1:Y:S02]  /*f560*/  @!P0 SYNCS.PHASECHK.TRANS64 P0, [R6+URZ], R5 ;  /* 0x00000005060085a7 */ /* 0x000e64000800007f */
[----:B-1----:R-:W-:Y:S05]  /*f570*/  @!P0 BRA `(.L_x_195) ;  /* 0xfffffffc00f08947 */ /* 0x002fea000383ffff */
[----:B------:R-:W-:Y:S05]  /*f580*/  BRA `(.L_x_209) ;  /* 0xfffffff800e07947 */ /* 0x000fea000383ffff */
.L_x_196:
[----:B-1----:R1:W2:Y:S02]  /*f590*/  SYNCS.PHASECHK.TRANS64.TRYWAIT P0, [R9+URZ], R4 ;  /* 0x00000004090075a7 */ /* 0x0022a4000800017f */
[----:B--2---:R-:W-:Y:S05]  /*f5a0*/  @!P0 NANOSLEEP.SYNCS 0x989680 ;  /* 0x009896800000895d */ /* 0x004fea0003900000 */
[----:B------:R-:W2:Y:S02]  /*f5b0*/  @!P0 SYNCS.PHASECHK.TRANS64 P0, [R9+URZ], R4 ;  /* 0x00000004090085a7 */ /* 0x000ea4000800007f */
[----:B--2---:R-:W-:Y:S05]  /*f5c0*/  @!P0 BRA `(.L_x_196) ;  /* 0xfffffffc00f08947 */ /* 0x004fea000383ffff */
[----:B------:R-:W-:Y:S05]  /*f5d0*/  BRA `(.L_x_210) ;  /* 0xfffffff800e87947 */ /* 0x000fea000383ffff */
.L_x_211:
[----:B------:R-:W-:-:S00]  /*f5e0*/  BRA `(.L_x_211) ;  /* 0xfffffffc00fc7947 */ /* 0x000fc0000383ffff */
[----:B------:R-:W-:-:S00]  /*f5f0*/  NOP ;  /* 0x0000000000007918 */ /* 0x000fc00000000000 */
        /* <DEDUP_REMOVED lines=8> */
.L_x_212:


//--------------------- .nv.global.init           --------------------------
	.section	.nv.global.init,"aw",@progbits
.nv.global.init:
	.type		$str$22,@object
	.size		$str$22,($str$23 - $str$22)
$str$22:
        /*0000*/ 	.byte	0x6b, 0x5f, 0x74, 0x69, 0x6c, 0x65, 0x5f, 0x63, 0x6f, 0x75, 0x6e, 0x74, 0x20, 0x3e, 0x3d, 0x20
        /*0010*/ 	.byte	0x31, 0x00
	.type		$str$23,@object
	.size		$str$23,(__unnamed_1 - $str$23)
$str$23:
        /*0012*/ 	.byte	0x2f, 0x74, 0x6d, 0x70, 0x2f, 0x63, 0x75, 0x74, 0x6c, 0x61, 0x73, 0x73, 0x5f, 0x73, 0x77, 0x65
        /*0022*/ 	.byte	0x65, 0x70, 0x5f, 0x73, 0x72, 0x63, 0x2f, 0x69, 0x6e, 0x63, 0x6c, 0x75, 0x64, 0x65, 0x2f, 0x63
        /*0032*/ 	.byte	0x75, 0x74, 0x6c, 0x61, 0x73, 0x73, 0x2f, 0x67, 0x65, 0x6d, 0x6d, 0x2f, 0x63, 0x6f, 0x6c, 0x6c
        /*0042*/ 	.byte	0x65, 0x63, 0x74, 0x69, 0x76, 0x65, 0x2f, 0x73, 0x6d, 0x39, 0x30, 0x5f, 0x6d, 0x6d, 0x61, 0x5f
        /*0052*/ 	.byte	0x74, 0x6d, 0x61, 0x5f, 0x67, 0x6d, 0x6d, 0x61, 0x5f, 0x73, 0x73, 0x5f, 0x77, 0x61, 0x72, 0x70
        /*0062*/ 	.byte	0x73, 0x70, 0x65, 0x63, 0x69, 0x61, 0x6c, 0x69, 0x7a, 0x65, 0x64, 0x2e, 0x68, 0x70, 0x70, 0x00
	.type		__unnamed_1,@object
	.size		__unnamed_1,(.L_0 - __unnamed_1)
__unnamed_1:
        /*0072*/ 	.byte	0x76, 0x6f, 0x69, 0x64, 0x20, 0x63, 0x75, 0x74, 0x6c, 0x61, 0x73, 0x73, 0x3a, 0x3a, 0x67, 0x65
        /* <DEDUP_REMOVED lines=179> */
        /*0bb2*/ 	.byte	0x65, 0x3a, 0x3a, 0x69, 0x64, 0x65, 0x6e, 0x74, 0x69, 0x74, 0x79, 0x5d, 0x00
.L_0:


//--------------------- .nv.shared._ZN7cutlass13device_kernelINS_4gemm6kernel13GemmUniversalIN4cute5tupleIJiiiiEEENS1_10collective13CollectiveMmaINS1_34MainloopSm90TmaGmmaWarpSpecializedILi7ENS5_IJNS4_1CILi1EEESB_SB_EEENS1_35KernelTmaWarpSpecializedCooperativeEEENS5_IJNSA_ILi384EEENSA_ILi128EEENSA_ILi32EEEEEENS_6half_tENS5_IJlSB_lEEESJ_SK_NS4_8TiledMMAINS4_8MMA_AtomIJNS4_4SM904GMMA26MMA_64x128x16_F32F16F16_SSILNSO_5MajorE0ELSQ_0ELNSO_7ScaleInE1ELSR_1EEEEEENS4_6LayoutINS5_IJNSA_ILi2EEESB_SB_EEENS5_IJSB_NSA_ILi0EEESX_EEEEENS5_IJNS4_10UnderscoreES10_S10_EEEEENS4_13SM90_TMA_LOADENS4_14ComposedLayoutINS4_7SwizzleILi2ELi4ELi3EEENS4_18smem_ptr_flag_bitsILi16EEENSU_INS5_IJNSA_ILi8EEESH_EEENS5_IJSH_SB_EEEEEEEvNS4_8identityES13_S1D_vS1E_EENS_8epilogue10collective6detail29Sm90TmaWarpSpecializedAdapterINS1H_15DefaultEpilogueISJ_SK_SK_NS1G_6thread17LinearCombinationISJ_Li1EffLNS1L_9ScaleType4KindE0ELNS_15FloatRoundStyleE2ESJ_EENS1_15EpilogueDefaultEEEEEvvEEEEvNT_6ParamsE --------------------------
	.section	.nv.shared._ZN7cutlass13device_kernelINS_4gemm6kernel13GemmUniversalIN4cute5tupleIJiiiiEEENS1_10collective13CollectiveMmaINS1_34MainloopSm90TmaGmmaWarpSpecializedILi7ENS5_IJNS4_1CILi1EEESB_SB_EEENS1_35KernelTmaWarpSpecializedCooperativeEEENS5_IJNSA_ILi384EEENSA_ILi128EEENSA_ILi32EEEEEENS_6half_tENS5_IJlSB_lEEESJ_SK_NS4_8TiledMMAINS4_8MMA_AtomIJNS4_4SM904GMMA26MMA_64x128x16_F32F16F16_SSILNSO_5MajorE0ELSQ_0ELNSO_7ScaleInE1ELSR_1EEEEEENS4_6LayoutINS5_IJNSA_ILi2EEESB_SB_EEENS5_IJSB_NSA_ILi0EEESX_EEEEENS5_IJNS4_10UnderscoreES10_S10_EEEEENS4_13SM90_TMA_LOADENS4_14ComposedLayoutINS4_7SwizzleILi2ELi4ELi3EEENS4_18smem_ptr_flag_bitsILi16EEENSU_INS5_IJNSA_ILi8EEESH_EEENS5_IJSH_SB_EEEEEEEvNS4_8identityES13_S1D_vS1E_EENS_8epilogue10collective6detail29Sm90TmaWarpSpecializedAdapterINS1H_15DefaultEpilogueISJ_SK_SK_NS1G_6thread17LinearCombinationISJ_Li1EffLNS1L_9ScaleType4KindE0ELNS_15FloatRoundStyleE2ESJ_EENS1_15EpilogueDefaultEEEEEvvEEEEvNT_6ParamsE,"aw",@nobits
	.sectionflags	@""
	.align	16
	.zero		1024


//--------------------- .nv.shared.reserved.0     --------------------------
	.section	.nv.shared.reserved.0,"aw",@nobits
	.weak		__nv_reservedSMEM_offset_0_alias
	.size		__nv_reservedSMEM_offset_0_alias, 0, 0
	.other		__nv_reservedSMEM_offset_0_alias,@"STO_CUDA_RESERVED_SHARED STV_DEFAULT"
__nv_reservedSMEM_offset_0_alias:
	.zero		0


//--------------------- .nv.global                --------------------------
	.section	.nv.global,"aw",@nobits
.nv.global:
	.type		_ZN39_INTERNAL_4c2414ca_4_k_cu_1fe79d1f_95354cute1_E,@object
	.size		_ZN39_INTERNAL_4c2414ca_4_k_cu_1fe79d1f_95354cute1_E,(_ZN39_INTERNAL_4c2414ca_4_k_cu_1fe79d1f_95354cuda3std3__45__cpo6cbeginE - _ZN39_INTERNAL_4c2414ca_4_k_cu_1fe79d1f_95354cute1_E)
_ZN39_INTERNAL_4c2414ca_4_k_cu_1fe79d1f_95354cute1_E:
	.zero		1
	.type		_ZN39_INTERNAL_4c2414ca_4_k_cu_1fe79d1f_95354cuda3std3__45__cpo6cbeginE,@object
	.size		_ZN39_INTERNAL_4c2414ca_4_k_cu_1fe79d1f_95354cuda3std3__45__cpo6cbeginE,(_ZN39_INTERNAL_4c2414ca_4_k_cu_1fe79d1f_95354cuda3std3__48in_placeE - _ZN39_INTERNAL_4c2414ca_4_k_cu_1fe79d1f_95354cuda3std3__45__cpo6cbeginE)
_ZN39_INTERNAL_4c2414ca_4_k_cu_1fe79d1f_95354cuda3std3__45__cpo6cbeginE:
	.zero		1
	.type		_ZN39_INTERNAL_4c2414ca_4_k_cu_1fe79d1f_95354cuda3std3__48in_placeE,@object
	.size		_ZN39_INTERNAL_4c2414ca_4_k_cu_1fe79d1f_95354cuda3std3__48in_placeE,(_ZN39_INTERNAL_4c2414ca_4_k_cu_1fe79d1f_95354cuda3std6ranges3__45__cpo9iter_moveE - _ZN39_INTERNAL_4c2414ca_4_k_cu_1fe79d1f_95354cuda3std3__48in_placeE)
_ZN39_INTERNAL_4c2414ca_4_k_cu_1fe79d1f_95354cuda3std3__48in_placeE:
	.zero		1
	.type		_ZN39_INTERNAL_4c2414ca_4_k_cu_1fe79d1f_95354cuda3std6ranges3__45__cpo9iter_moveE,@object
	.size		_ZN39_INTERNAL_4c2414ca_4_k_cu_1fe79d1f_95354cuda3std6ranges3__45__cpo9iter_moveE,(_ZN39_INTERNAL_4c2414ca_4_k_cu_1fe79d1f_95354cuda3std3__45__cpo5beginE - _ZN39_INTERNAL_4c2414ca_4_k_cu_1fe79d1f_95354cuda3std6ranges3__45__cpo9iter_moveE)
_ZN39_INTERNAL_4c2414ca_4_k_cu_1fe79d1f_95354cuda3std6ranges3__45__cpo9iter_moveE:
	.zero		1
	.type		_ZN39_INTERNAL_4c2414ca_4_k_cu_1fe79d1f_95354cuda3std3__45__cpo5beginE,@object
	.size		_ZN39_INTERNAL_4c2414ca_4_k_cu_1fe79d1f_95354cuda3std3__45__cpo5beginE,(_ZN39_INTERNAL_4c2414ca_4_k_cu_1fe79d1f_95354cuda3std3__441_GLOBAL__N__4c2414ca_4_k_cu_1fe79d1f_95356ignoreE - _ZN39_INTERNAL_4c2414ca_4_k_cu_1fe79d1f_95354cuda3std3__45__cpo5beginE)
_ZN39_INTERNAL_4c2414ca_4_k_cu_1fe79d1f_95354cuda3std3__45__cpo5beginE:
	.zero		1
	.type		_ZN39_INTERNAL_4c2414ca_4_k_cu_1fe79d1f_95354cuda3std3__441_GLOBAL__N__4c2414ca_4_k_cu_1fe79d1f_95356ignoreE,@object
	.size		_ZN39_INTERNAL_4c2414ca_4_k_cu_1fe79d1f_95354cuda3std3__441_GLOBAL__N__4c2414ca_4_k_cu_1fe79d1f_95356ignoreE,(_ZN39_INTERNAL_4c2414ca_4_k_cu_1fe79d1f_95354cute7productE - _ZN39_INTERNAL_4c2414ca_4_k_cu_1fe79d1f_95354cuda3std3__441_GLOBAL__N__4c2414ca_4_k_cu_1fe79d1f_95356ignoreE)
_ZN39_INTERNAL_4c2414ca_4_k_cu_1fe79d1f_95354cuda3std3__441_GLOBAL__N__4c2414ca_4_k_cu_1fe79d1f_95356ignoreE:
	.zero		1
	.type		_ZN39_INTERNAL_4c2414ca_4_k_cu_1fe79d1f_95354cute7productE,@object
	.size		_ZN39_INTERNAL_4c2414ca_4_k_cu_1fe79d1f_95354cute7productE,(_ZN39_INTERNAL_4c2414ca_4_k_cu_1fe79d1f_95354cuda3std3__45__cpo3endE - _ZN39_INTERNAL_4c2414ca_4_k_cu_1fe79d1f_95354cute7productE)
_ZN39_INTERNAL_4c2414ca_4_k_cu_1fe79d1f_95354cute7productE:
	.zero		1
	.type		_ZN39_INTERNAL_4c2414ca_4_k_cu_1fe79d1f_95354cuda3std3__45__cpo3endE,@object
	.size		_ZN39_INTERNAL_4c2414ca_4_k_cu_1fe79d1f_95354cuda3std3__45__cpo3endE,(_ZN39_INTERNAL_4c2414ca_4_k_cu_1fe79d1f_95354cuda3std3__419piecewise_constructE - _ZN39_INTERNAL_4c2414ca_4_k_cu_1fe79d1f_95354cuda3std3__45__cpo3endE)
_ZN39_INTERNAL_4c2414ca_4_k_cu_1fe79d1f_95354cuda3std3__45__cpo3endE:
	.zero		1
	.type		_ZN39_INTERNAL_4c2414ca_4_k_cu_1fe79d1f_95354cuda3std3__419piecewise_constructE,@object
	.size		_ZN39_INTERNAL_4c2414ca_4_k_cu_1fe79d1f_95354cuda3std3__419piecewise_constructE,(_ZN39_INTERNAL_4c2414ca_4_k_cu_1fe79d1f_95354cuda3std3__45__cpo4cendE - _ZN39_INTERNAL_4c2414ca_4_k_cu_1fe79d1f_95354cuda3std3__419piecewise_constructE)
_ZN39_INTERNAL_4c2414ca_4_k_cu_1fe79d1f_95354cuda3std3__419piecewise_constructE:
	.zero		1
	.type		_ZN39_INTERNAL_4c2414ca_4_k_cu_1fe79d1f_95354cuda3std3__45__cpo4cendE,@object
	.size		_ZN39_INTERNAL_4c2414ca_4_k_cu_1fe79d1f_95354cuda3std3__45__cpo4cendE,(_ZN39_INTERNAL_4c2414ca_4_k_cu_1fe79d1f_95354cuda3std6ranges3__45__cpo4swapE - _ZN39_INTERNAL_4c2414ca_4_k_cu_1fe79d1f_95354cuda3std3__45__cpo4cendE)
_ZN39_INTERNAL_4c2414ca_4_k_cu_1fe79d1f_95354cuda3std3__45__cpo4cendE:
	.zero		1
	.type		_ZN39_INTERNAL_4c2414ca_4_k_cu_1fe79d1f_95354cuda3std6ranges3__45__cpo4swapE,@object
	.size		_ZN39_INTERNAL_4c2414ca_4_k_cu_1fe79d1f_95354cuda3std6ranges3__45__cpo4swapE,(.L_8 - _ZN39_INTERNAL_4c2414ca_4_k_cu_1fe79d1f_95354cuda3std6ranges3__45__cpo4swapE)
_ZN39_INTERNAL_4c2414ca_4_k_cu_1fe79d1f_95354cuda3std6ranges3__45__cpo4swapE:
	.zero		1
.L_8:


//--------------------- .nv.constant0._ZN7cutlass13device_kernelINS_4gemm6kernel13GemmUniversalIN4cute5tupleIJiiiiEEENS1_10collective13CollectiveMmaINS1_34MainloopSm90TmaGmmaWarpSpecializedILi7ENS5_IJNS4_1CILi1EEESB_SB_EEENS1_35KernelTmaWarpSpecializedCooperativeEEENS5_IJNSA_ILi384EEENSA_ILi128EEENSA_ILi32EEEEEENS_6half_tENS5_IJlSB_lEEESJ_SK_NS4_8TiledMMAINS4_8MMA_AtomIJNS4_4SM904GMMA26MMA_64x128x16_F32F16F16_SSILNSO_5MajorE0ELSQ_0ELNSO_7ScaleInE1ELSR_1EEEEEENS4_6LayoutINS5_IJNSA_ILi2EEESB_SB_EEENS5_IJSB_NSA_ILi0EEESX_EEEEENS5_IJNS4_10UnderscoreES10_S10_EEEEENS4_13SM90_TMA_LOADENS4_14ComposedLayoutINS4_7SwizzleILi2ELi4ELi3EEENS4_18smem_ptr_flag_bitsILi16EEENSU_INS5_IJNSA_ILi8EEESH_EEENS5_IJSH_SB_EEEEEEEvNS4_8identityES13_S1D_vS1E_EENS_8epilogue10collective6detail29Sm90TmaWarpSpecializedAdapterINS1H_15DefaultEpilogueISJ_SK_SK_NS1G_6thread17LinearCombinationISJ_Li1EffLNS1L_9ScaleType4KindE0ELNS_15FloatRoundStyleE2ESJ_EENS1_15EpilogueDefaultEEEEEvvEEEEvNT_6ParamsE --------------------------
	.section	.nv.constant0._ZN7cutlass13device_kernelINS_4gemm6kernel13GemmUniversalIN4cute5tupleIJiiiiEEENS1_10collective13CollectiveMmaINS1_34MainloopSm90TmaGmmaWarpSpecializedILi7ENS5_IJNS4_1CILi1EEESB_SB_EEENS1_35KernelTmaWarpSpecializedCooperativeEEENS5_IJNSA_ILi384EEENSA_ILi128EEENSA_ILi32EEEEEENS_6half_tENS5_IJlSB_lEEESJ_SK_NS4_8TiledMMAINS4_8MMA_AtomIJNS4_4SM904GMMA26MMA_64x128x16_F32F16F16_SSILNSO_5MajorE0ELSQ_0ELNSO_7ScaleInE1ELSR_1EEEEEENS4_6LayoutINS5_IJNSA_ILi2EEESB_SB_EEENS5_IJSB_NSA_ILi0EEESX_EEEEENS5_IJNS4_10UnderscoreES10_S10_EEEEENS4_13SM90_TMA_LOADENS4_14ComposedLayoutINS4_7SwizzleILi2ELi4ELi3EEENS4_18smem_ptr_flag_bitsILi16EEENSU_INS5_IJNSA_ILi8EEESH_EEENS5_IJSH_SB_EEEEEEEvNS4_8identityES13_S1D_vS1E_EENS_8epilogue10collective6detail29Sm90TmaWarpSpecializedAdapterINS1H_15DefaultEpilogueISJ_SK_SK_NS1G_6thread17LinearCombinationISJ_Li1EffLNS1L_9ScaleType4KindE0ELNS_15FloatRoundStyleE2ESJ_EENS1_15EpilogueDefaultEEEEEvvEEEEvNT_6ParamsE,"a",@progbits
	.sectionflags	@""
	.align	4
.nv.constant0._ZN7cutlass13device_kernelINS_4gemm6kernel13GemmUniversalIN4cute5tupleIJiiiiEEENS1_10collective13CollectiveMmaINS1_34MainloopSm90TmaGmmaWarpSpecializedILi7ENS5_IJNS4_1CILi1EEESB_SB_EEENS1_35KernelTmaWarpSpecializedCooperativeEEENS5_IJNSA_ILi384EEENSA_ILi128EEENSA_ILi32EEEEEENS_6half_tENS5_IJlSB_lEEESJ_SK_NS4_8TiledMMAINS4_8MMA_AtomIJNS4_4SM904GMMA26MMA_64x128x16_F32F16F16_SSILNSO_5MajorE0ELSQ_0ELNSO_7ScaleInE1ELSR_1EEEEEENS4_6LayoutINS5_IJNSA_ILi2EEESB_SB_EEENS5_IJSB_NSA_ILi0EEESX_EEEEENS5_IJNS4_10UnderscoreES10_S10_EEEEENS4_13SM90_TMA_LOADENS4_14ComposedLayoutINS4_7SwizzleILi2ELi4ELi3EEENS4_18smem_ptr_flag_bitsILi16EEENSU_INS5_IJNSA_ILi8EEESH_EEENS5_IJSH_SB_EEEEEEEvNS4_8identityES13_S1D_vS1E_EENS_8epilogue10collective6detail29Sm90TmaWarpSpecializedAdapterINS1H_15DefaultEpilogueISJ_SK_SK_NS1G_6thread17LinearCombinationISJ_Li1EffLNS1L_9ScaleType4KindE0ELNS_15FloatRoundStyleE2ESJ_EENS1_15EpilogueDefaultEEEEEvvEEEEvNT_6ParamsE:
	.zero		1664


//--------------------- SYMBOLS --------------------------

	.type		.nv.reservedSmem.offset0,@object
	.size		.nv.reservedSmem.offset0,0x4
	.type		__assertfail,@function
